def attn_fwd(
    Q,
    K,
    V,
    Out,
    Lse,
    sm_scale,
    stride_qz,
    stride_qh,
    stride_qm,
    stride_qk,
    stride_kz,
    stride_kh,
    stride_kn,
    stride_kk,
    stride_vz,
    stride_vh,
    stride_vn,
    stride_vk,
    stride_oz,
    stride_oh,
    stride_om,
    stride_ok,
    seqlen_q,
    seqlen_k,
    BLOCK_M: tl.constexpr,
    BLOCK_N: tl.constexpr,
    HEAD_DIM: tl.constexpr,
    CAUSAL: tl.constexpr,
):
    start_m = tl.program_id(0)
    off_hz = tl.program_id(1)
    q_off = off_hz * stride_qh
    k_off = off_hz * stride_kh
    v_off = off_hz * stride_vh
    offs_m = start_m * BLOCK_M + tl.arange(0, BLOCK_M)
    offs_d = tl.arange(0, HEAD_DIM)
    offs_n = tl.arange(0, BLOCK_N)
    q_ptrs = Q + q_off + offs_m[:, None] * stride_qm + offs_d[None, :] * stride_qk
    k_ptrs = K + k_off + offs_d[:, None] * stride_kk + offs_n[None, :] * stride_kn
    v_ptrs = V + v_off + offs_n[:, None] * stride_vn + offs_d[None, :] * stride_vk
    m_i = tl.full([BLOCK_M], float("-inf"), dtype=tl.float32)
    l_i = tl.zeros([BLOCK_M], dtype=tl.float32) + 1.0
    acc = tl.zeros([BLOCK_M, HEAD_DIM], dtype=tl.float32)
    q = tl.load(q_ptrs)
    acc, l_i, m_i = _attn_fwd_inner(
        acc,
        l_i,
        m_i,
        q,
        k_ptrs,
        v_ptrs,
        sm_scale,
        stride_kn,
        stride_vn,
        start_m,
        seqlen_k,
        BLOCK_M,
        BLOCK_N,
        HEAD_DIM,
        CAUSAL,
    )
    acc = acc / l_i[:, None]
    lse = m_i + tl.math.log2(l_i) / 1.4426950408889634
    o_ptrs = (
        Out
        + off_hz * stride_oh
        + offs_m[:, None] * stride_om
        + offs_d[None, :] * stride_ok
    )
    tl.store(o_ptrs, acc.to(Out.dtype.element_ty))
    tl.store(Lse + off_hz * seqlen_q + offs_m, lse)

# config = {"BLOCK_M": 64, "BLOCK_N": 64, "HEAD_DIM": 16, "arch": "sm_100", "causal": true, "dtype": "bf16", "num_stages": 3, "num_warps": 8}
# arch = sm_100


// ===== COMPILED SASS (sm_100a) =====

	.target	sm_100a

	.elftype	@"ET_EXEC"


//--------------------- .note.nv.tkinfo           --------------------------
	.section	.note.nv.tkinfo,"",@"SHT_NOTE"
	.sectionflags	@"SHF_NOTE_NV_TKINFO"
	.tkinfo
        /*0018*/ 	.word	0x00000081
        /*0030*/ 	.string	""
        /*0030*/ 	.string	"ptxas-blackwell"
        /*0030*/ 	.string	"Cuda compilation tools, release 12.9, V12.9.86"
        /*0030*/ 	.string	"Build cuda_12.9.r12.9/compiler.36037853_0"
        /*0030*/ 	.string	"-v  -suppress-debug-info  -lineinfo  -arch sm_100a "



//--------------------- .note.nv.cuver            --------------------------
	.section	.note.nv.cuver,"",@"SHT_NOTE"
	.sectionflags	@"SHF_NOTE_NV_CUVER"
        /*0018*/ 	.short	0x0001
        /*001a*/ 	.short	0x0064
        /*001c*/ 	.short	0x0001
        /*001e*/ 	.short	0x0000
        /*0020*/ 	.short	0x0001
        /*0022*/ 	.short	0x0000


//--------------------- .nv.info                  --------------------------
	.section	.nv.info,"",@"SHT_CUDA_INFO"
	.align	4


	//----- nvinfo : EIATTR_REGCOUNT
	.align		4
        /*0000*/ 	.byte	0x04, 0x2f
        /*0002*/ 	.short	(.L_5 - .L_4)
	.align		4
.L_4:
        /*0004*/ 	.word	index@(attn_fwd)
        /*0008*/ 	.word	0x00000040


	//----- nvinfo : EIATTR_FRAME_SIZE
	.align		4
.L_5:
        /*000c*/ 	.byte	0x04, 0x11
        /*000e*/ 	.short	(.L_7 - .L_6)
	.align		4
.L_6:
        /*0010*/ 	.word	index@($__internal_2_$__cuda_sm10x_tcgen05_guardrail_trap_unallocated_columns_being_dealloced)
        /*0014*/ 	.word	0x00000000


	//----- nvinfo : EIATTR_FRAME_SIZE
	.align		4
.L_7:
        /*0018*/ 	.byte	0x04, 0x11
        /*001a*/ 	.short	(.L_9 - .L_8)
	.align		4
.L_8:
        /*001c*/ 	.word	index@($__internal_1_$__cuda_sm10x_tcgen05_guardrail_trap_phase_invalid_during_alloc)
        /*0020*/ 	.word	0x00000000


	//----- nvinfo : EIATTR_FRAME_SIZE
	.align		4
.L_9:
        /*0024*/ 	.byte	0x04, 0x11
        /*0026*/ 	.short	(.L_11 - .L_10)
	.align		4
.L_10:
        /*0028*/ 	.word	index@($__internal_0_$__cuda_sm10x_tcgen05_guardrail_trap_col_being_dealloced_not_returned_by_alloc)
        /*002c*/ 	.word	0x00000000


	//----- nvinfo : EIATTR_FRAME_SIZE
	.align		4
.L_11:
        /*0030*/ 	.byte	0x04, 0x11
        /*0032*/ 	.short	(.L_13 - .L_12)
	.align		4
.L_12:
        /*0034*/ 	.word	index@(attn_fwd)
        /*0038*/ 	.word	0x00000000


	//----- nvinfo : EIATTR_MIN_STACK_SIZE
	.align		4
.L_13:
        /*003c*/ 	.byte	0x04, 0x12
        /*003e*/ 	.short	(.L_15 - .L_14)
	.align		4
.L_14:
        /*0040*/ 	.word	index@(attn_fwd)
        /*0044*/ 	.word	0x00000000
.L_15:


//--------------------- .nv.info.attn_fwd         --------------------------
	.section	.nv.info.attn_fwd,"",@"SHT_CUDA_INFO"
	.sectionflags	@""
	.align	4


	//----- nvinfo : EIATTR_CUDA_API_VERSION
	.align		4
        /*0000*/ 	.byte	0x04, 0x37
        /*0002*/ 	.short	(.L_17 - .L_16)
.L_16:
        /*0004*/ 	.word	0x00000081


	//----- nvinfo : EIATTR_KPARAM_INFO
	.align		4
.L_17:
        /*0008*/ 	.byte	0x04, 0x17
        /*000a*/ 	.short	(.L_19 - .L_18)
.L_18:
        /*000c*/ 	.word	0x00000000
        /*0010*/ 	.short	0x0019
        /*0012*/ 	.short	0x0080
        /*0014*/ 	.byte	0x00, 0xf4, 0x21, 0x00


	//----- nvinfo : EIATTR_KPARAM_INFO
	.align		4
.L_19:
        /*0018*/ 	.byte	0x04, 0x17
        /*001a*/ 	.short	(.L_21 - .L_20)
.L_20:
        /*001c*/ 	.word	0x00000000
        /*0020*/ 	.short	0x0018
        /*0022*/ 	.short	0x0078
        /*0024*/ 	.byte	0x00, 0xf4, 0x21, 0x00


	//----- nvinfo : EIATTR_KPARAM_INFO
	.align		4
.L_21:
        /*0028*/ 	.byte	0x04, 0x17
        /*002a*/ 	.short	(.L_23 - .L_22)
.L_22:
        /*002c*/ 	.word	0x00000000
        /*0030*/ 	.short	0x0017
        /*0032*/ 	.short	0x0070
        /*0034*/ 	.byte	0x00, 0xf0, 0x11, 0x00


	//----- nvinfo : EIATTR_KPARAM_INFO
	.align		4
.L_23:
        /*0038*/ 	.byte	0x04, 0x17
        /*003a*/ 	.short	(.L_25 - .L_24)
.L_24:
        /*003c*/ 	.word	0x00000000
        /*0040*/ 	.short	0x0016
        /*0042*/ 	.short	0x006c
        /*0044*/ 	.byte	0x00, 0xf0, 0x11, 0x00


	//----- nvinfo : EIATTR_KPARAM_INFO
	.align		4
.L_25:
        /*0048*/ 	.byte	0x04, 0x17
        /*004a*/ 	.short	(.L_27 - .L_26)
.L_26:
        /*004c*/ 	.word	0x00000000
        /*0050*/ 	.short	0x0015
        /*0052*/ 	.short	0x0068
        /*0054*/ 	.byte	0x00, 0xf0, 0x11, 0x00


	//----- nvinfo : EIATTR_KPARAM_INFO
	.align		4
.L_27:
        /*0058*/ 	.byte	0x04, 0x17
        /*005a*/ 	.short	(.L_29 - .L_28)
.L_28:
        /*005c*/ 	.word	0x00000000
        /*0060*/ 	.short	0x0014
        /*0062*/ 	.short	0x0064
        /*0064*/ 	.byte	0x00, 0xf0, 0x11, 0x00


	//----- nvinfo : EIATTR_KPARAM_INFO
	.align		4
.L_29:
        /*0068*/ 	.byte	0x04, 0x17
        /*006a*/ 	.short	(.L_31 - .L_30)
.L_30:
        /*006c*/ 	.word	0x00000000
        /*0070*/ 	.short	0x0013
        /*0072*/ 	.short	0x0060
        /*0074*/ 	.byte	0x00, 0xf0, 0x11, 0x00


	//----- nvinfo : EIATTR_KPARAM_INFO
	.align		4
.L_31:
        /*0078*/ 	.byte	0x04, 0x17
        /*007a*/ 	.short	(.L_33 - .L_32)
.L_32:
        /*007c*/ 	.word	0x00000000
        /*0080*/ 	.short	0x0012
        /*0082*/ 	.short	0x005c
        /*0084*/ 	.byte	0x00, 0xf0, 0x11, 0x00


	//----- nvinfo : EIATTR_KPARAM_INFO
	.align		4
.L_33:
        /*0088*/ 	.byte	0x04, 0x17
        /*008a*/ 	.short	(.L_35 - .L_34)
.L_34:
        /*008c*/ 	.word	0x00000000
        /*0090*/ 	.short	0x0011
        /*0092*/ 	.short	0x0058
        /*0094*/ 	.byte	0x00, 0xf0, 0x11, 0x00


	//----- nvinfo : EIATTR_KPARAM_INFO
	.align		4
.L_35:
        /*0098*/ 	.byte	0x04, 0x17
        /*009a*/ 	.short	(.L_37 - .L_36)
.L_36:
        /*009c*/ 	.word	0x00000000
        /*00a0*/ 	.short	0x0010
        /*00a2*/ 	.short	0x0054
        /*00a4*/ 	.byte	0x00, 0xf0, 0x11, 0x00


	//----- nvinfo : EIATTR_KPARAM_INFO
	.align		4
.L_37:
        /*00a8*/ 	.byte	0x04, 0x17
        /*00aa*/ 	.short	(.L_39 - .L_38)
.L_38:
        /*00ac*/ 	.word	0x00000000
        /*00b0*/ 	.short	0x000f
        /*00b2*/ 	.short	0x0050
        /*00b4*/ 	.byte	0x00, 0xf0, 0x11, 0x00


	//----- nvinfo : EIATTR_KPARAM_INFO
	.align		4
.L_39:
        /*00b8*/ 	.byte	0x04, 0x17
        /*00ba*/ 	.short	(.L_41 - .L_40)
.L_40:
        /*00bc*/ 	.word	0x00000000
        /*00c0*/ 	.short	0x000e
        /*00c2*/ 	.short	0x004c
        /*00c4*/ 	.byte	0x00, 0xf0, 0x11, 0x00


	//----- nvinfo : EIATTR_KPARAM_INFO
	.align		4
.L_41:
        /*00c8*/ 	.byte	0x04, 0x17
        /*00ca*/ 	.short	(.L_43 - .L_42)
.L_42:
        /*00cc*/ 	.word	0x00000000
        /*00d0*/ 	.short	0x000d
        /*00d2*/ 	.short	0x0048
        /*00d4*/ 	.byte	0x00, 0xf0, 0x11, 0x00


	//----- nvinfo : EIATTR_KPARAM_INFO
	.align		4
.L_43:
        /*00d8*/ 	.byte	0x04, 0x17
        /*00da*/ 	.short	(.L_45 - .L_44)
.L_44:
        /*00dc*/ 	.word	0x00000000
        /*00e0*/ 	.short	0x000c
        /*00e2*/ 	.short	0x0044
        /*00e4*/ 	.byte	0x00, 0xf0, 0x11, 0x00


	//----- nvinfo : EIATTR_KPARAM_INFO
	.align		4
.L_45:
        /*00e8*/ 	.byte	0x04, 0x17
        /*00ea*/ 	.short	(.L_47 - .L_46)
.L_46:
        /*00ec*/ 	.word	0x00000000
        /*00f0*/ 	.short	0x000b
        /*00f2*/ 	.short	0x0040
        /*00f4*/ 	.byte	0x00, 0xf0, 0x11, 0x00


	//----- nvinfo : EIATTR_KPARAM_INFO
	.align		4
.L_47:
        /*00f8*/ 	.byte	0x04, 0x17
        /*00fa*/ 	.short	(.L_49 - .L_48)
.L_48:
        /*00fc*/ 	.word	0x00000000
        /*0100*/ 	.short	0x000a
        /*0102*/ 	.short	0x003c
        /*0104*/ 	.byte	0x00, 0xf0, 0x11, 0x00


	//----- nvinfo : EIATTR_KPARAM_INFO
	.align		4
.L_49:
        /*0108*/ 	.byte	0x04, 0x17
        /*010a*/ 	.short	(.L_51 - .L_50)
.L_50:
        /*010c*/ 	.word	0x00000000
        /*0110*/ 	.short	0x0009
        /*0112*/ 	.short	0x0038
        /*0114*/ 	.byte	0x00, 0xf0, 0x11, 0x00


	//----- nvinfo : EIATTR_KPARAM_INFO
	.align		4
.L_51:
        /*0118*/ 	.byte	0x04, 0x17
        /*011a*/ 	.short	(.L_53 - .L_52)
.L_52:
        /*011c*/ 	.word	0x00000000
        /*0120*/ 	.short	0x0008
        /*0122*/ 	.short	0x0034
        /*0124*/ 	.byte	0x00, 0xf0, 0x11, 0x00


	//----- nvinfo : EIATTR_KPARAM_INFO
	.align		4
.L_53:
        /*0128*/ 	.byte	0x04, 0x17
        /*012a*/ 	.short	(.L_55 - .L_54)
.L_54:
        /*012c*/ 	.word	0x00000000
        /*0130*/ 	.short	0x0007
        /*0132*/ 	.short	0x0030
        /*0134*/ 	.byte	0x00, 0xf0, 0x11, 0x00


	//----- nvinfo : EIATTR_KPARAM_INFO
	.align		4
.L_55:
        /*0138*/ 	.byte	0x04, 0x17
        /*013a*/ 	.short	(.L_57 - .L_56)
.L_56:
        /*013c*/ 	.word	0x00000000
        /*0140*/ 	.short	0x0006
        /*0142*/ 	.short	0x002c
        /*0144*/ 	.byte	0x00, 0xf0, 0x11, 0x00


	//----- nvinfo : EIATTR_KPARAM_INFO
	.align		4
.L_57:
        /*0148*/ 	.byte	0x04, 0x17
        /*014a*/ 	.short	(.L_59 - .L_58)
.L_58:
        /*014c*/ 	.word	0x00000000
        /*0150*/ 	.short	0x0005
        /*0152*/ 	.short	0x0028
        /*0154*/ 	.byte	0x00, 0xf0, 0x11, 0x00


	//----- nvinfo : EIATTR_KPARAM_INFO
	.align		4
.L_59:
        /*0158*/ 	.byte	0x04, 0x17
        /*015a*/ 	.short	(.L_61 - .L_60)
.L_60:
        /*015c*/ 	.word	0x00000000
        /*0160*/ 	.short	0x0004
        /*0162*/ 	.short	0x0020
        /*0164*/ 	.byte	0x00, 0xf4, 0x21, 0x00


	//----- nvinfo : EIATTR_KPARAM_INFO
	.align		4
.L_61:
        /*0168*/ 	.byte	0x04, 0x17
        /*016a*/ 	.short	(.L_63 - .L_62)
.L_62:
        /*016c*/ 	.word	0x00000000
        /*0170*/ 	.short	0x0003
        /*0172*/ 	.short	0x0018
        /*0174*/ 	.byte	0x00, 0xf4, 0x21, 0x00


	//----- nvinfo : EIATTR_KPARAM_INFO
	.align		4
.L_63:
        /*0178*/ 	.byte	0x04, 0x17
        /*017a*/ 	.short	(.L_65 - .L_64)
.L_64:
        /*017c*/ 	.word	0x00000000
        /*0180*/ 	.short	0x0002
        /*0182*/ 	.short	0x0010
        /*0184*/ 	.byte	0x00, 0xf4, 0x21, 0x00


	//----- nvinfo : EIATTR_KPARAM_INFO
	.align		4
.L_65:
        /*0188*/ 	.byte	0x04, 0x17
        /*018a*/ 	.short	(.L_67 - .L_66)
.L_66:
        /*018c*/ 	.word	0x00000000
        /*0190*/ 	.short	0x0001
        /*0192*/ 	.short	0x0008
        /*0194*/ 	.byte	0x00, 0xf4, 0x21, 0x00


	//----- nvinfo : EIATTR_KPARAM_INFO
	.align		4
.L_67:
        /*0198*/ 	.byte	0x04, 0x17
        /*019a*/ 	.short	(.L_69 - .L_68)
.L_68:
        /*019c*/ 	.word	0x00000000
        /*01a0*/ 	.short	0x0000
        /*01a2*/ 	.short	0x0000
        /*01a4*/ 	.byte	0x00, 0xf4, 0x21, 0x00


	//----- nvinfo : EIATTR_AT_ENTRY_FRAGMENTS
	.align		4
.L_69:
        /*01a8*/ 	.byte	0x04, 0x4f
        /*01aa*/ 	.short	(.L_71 - .L_70)


	//   ....[0]....
.L_70:
        /*01ac*/ 	.word	0x00000004


	//----- nvinfo : EIATTR_RESERVED_SMEM_USED
	.align		4
.L_71:
        /*01b0*/ 	.byte	0x01, 0x41
	.zero		2


	//----- nvinfo : EIATTR_SPARSE_MMA_MASK
	.align		4
        /*01b4*/ 	.byte	0x03, 0x50
        /*01b6*/ 	.short	0x0000


	//----- nvinfo : EIATTR_TCGEN05_1CTA_USED
	.align		4
        /*01b8*/ 	.byte	0x01, 0x51
	.zero		2


	//----- nvinfo : EIATTR_MAXREG_COUNT
	.align		4
        /*01bc*/ 	.byte	0x03, 0x1b
        /*01be*/ 	.short	0x00ff


	//----- nvinfo : EIATTR_NUM_BARRIERS
	.align		4
        /*01c0*/ 	.byte	0x02, 0x4c
        /*01c2*/ 	.byte	0x01
	.zero		1


	//----- nvinfo : EIATTR_INT_WARP_WIDE_INSTR_OFFSETS
	.align		4
        /*01c4*/ 	.byte	0x04, 0x31
        /*01c6*/ 	.short	(.L_73 - .L_72)


	//   ....[0]....
.L_72:
        /*01c8*/ 	.word	0x00000800


	//   ....[1]....
        /*01cc*/ 	.word	0x00000880


	//   ....[2]....
        /*01d0*/ 	.word	0x00000ac0


	//   ....[3]....
        /*01d4*/ 	.word	0x00000bc0


	//   ....[4]....
        /*01d8*/ 	.word	0x00002220


	//   ....[5]....
        /*01dc*/ 	.word	0x00004000


	//   ....[6]....
        /*01e0*/ 	.word	0x00004050


	//----- nvinfo : EIATTR_COOP_GROUP_MASK_REGIDS
	.align		4
.L_73:
        /*01e4*/ 	.byte	0x04, 0x29
        /*01e6*/ 	.short	(.L_75 - .L_74)


	//   ....[0]....
.L_74:
        /*01e8*/ 	.word	0xffffffff


	//   ....[1]....
        /*01ec*/ 	.word	0xffffffff


	//   ....[2]....
        /*01f0*/ 	.word	0xffffffff


	//   ....[3]....
        /*01f4*/ 	.word	0xffffffff


	//   ....[4]....
        /*01f8*/ 	.word	0xffffffff


	//   ....[5]....
        /*01fc*/ 	.word	0xffffffff


	//   ....[6]....
        /*0200*/ 	.word	0xffffffff


	//   ....[7]....
        /*0204*/ 	.word	0xffffffff


	//   ....[8]....
        /*0208*/ 	.word	0xffffffff


	//   ....[9]....
        /*020c*/ 	.word	0xffffffff


	//   ....[10]....
        /*0210*/ 	.word	0xffffffff


	//   ....[11]....
        /*0214*/ 	.word	0xffffffff


	//----- nvinfo : EIATTR_COOP_GROUP_INSTR_OFFSETS
	.align		4
.L_75:
        /*0218*/ 	.byte	0x04, 0x28
        /*021a*/ 	.short	(.L_77 - .L_76)


	//   ....[0]....
.L_76:
        /*021c*/ 	.word	0x00000060


	//   ....[1]....
        /*0220*/ 	.word	0x00000320


	//   ....[2]....
        /*0224*/ 	.word	0x00001320


	//   ....[3]....
        /*0228*/ 	.word	0x000014a0


	//   ....[4]....
        /*022c*/ 	.word	0x000018f0


	//   ....[5]....
        /*0230*/ 	.word	0x00001a20


	//   ....[6]....
        /*0234*/ 	.word	0x00002ae0


	//   ....[7]....
        /*0238*/ 	.word	0x00002b50


	//   ....[8]....
        /*023c*/ 	.word	0x00002fb0


	//   ....[9]....
        /*0240*/ 	.word	0x00003010


	//   ....[10]....
        /*0244*/ 	.word	0x00003e90


	//   ....[11]....
        /*0248*/ 	.word	0x00004100


	//----- nvinfo : EIATTR_VRC_CTA_INIT_COUNT
	.align		4
.L_77:
        /*024c*/ 	.byte	0x02, 0x4a
        /*024e*/ 	.byte	0x80
	.zero		1


	//----- nvinfo : EIATTR_MBARRIER_INSTR_OFFSETS
	.align		4
        /*0250*/ 	.byte	0x04, 0x39
        /*0252*/ 	.short	(.L_79 - .L_78)


	//   ....[0]....
.L_78:
        /*0254*/ 	.word	0x00000a00
        /*0258*/ 	.word	0x000000ff
        /*025c*/ 	.word	0x00000000
        /*0260*/ 	.short	0x0100
        /*0262*/ 	.byte	0x10
	.zero		1


	//   ....[1]....
        /*0264*/ 	.word	0x00000bb0
        /*0268*/ 	.word	0x000000ff
        /*026c*/ 	.word	0x00002008
        /*0270*/ 	.short	0x0100
        /*0272*/ 	.byte	0x0d
	.zero		1


	//   ....[2]....
        /*0274*/ 	.word	0x00000c40
        /*0278*/ 	.word	0x000000ff
        /*027c*/ 	.word	0x00001000
        /*0280*/ 	.short	0x0100
        /*0282*/ 	.byte	0x0d
	.zero		1


	//   ....[3]....
        /*0284*/ 	.word	0x00000d70
        /*0288*/ 	.word	0x000000ff
        /*028c*/ 	.word	0x00001000
        /*0290*/ 	.short	0x010a
        /*0292*/ 	.byte	0x0d
	.zero		1


	//   ....[4]....
        /*0294*/ 	.word	0x00001380
        /*0298*/ 	.word	0x000000ff
        /*029c*/ 	.word	0x00001000
        /*02a0*/ 	.short	0x0108
        /*02a2*/ 	.byte	0x0d
	.zero		1


	//   ....[5]....
        /*02a4*/ 	.word	0x000022a0
        /*02a8*/ 	.word	0x000000ff
        /*02ac*/ 	.word	0x00002010
        /*02b0*/ 	.short	0x0100
        /*02b2*/ 	.byte	0x0d
	.zero		1


	//   ....[6]....
        /*02b4*/ 	.word	0x00002390
        /*02b8*/ 	.word	0x000000ff
        /*02bc*/ 	.word	0x00002010
        /*02c0*/ 	.short	0x010a
        /*02c2*/ 	.byte	0x0d
	.zero		1


	//   ....[7]....
        /*02c4*/ 	.word	0x00002af0
        /*02c8*/ 	.word	0x000000ff
        /*02cc*/ 	.word	0x00002010
        /*02d0*/ 	.short	0x0108
        /*02d2*/ 	.byte	0x0d
	.zero		1


	//   ....[8]....
        /*02d4*/ 	.word	0x00003060
        /*02d8*/ 	.word	0x000000ff
        /*02dc*/ 	.word	0x00000000
        /*02e0*/ 	.short	0x010a
        /*02e2*/ 	.byte	0x10
	.zero		1


	//   ....[9]....
        /*02e4*/ 	.word	0x00003660
        /*02e8*/ 	.word	0x000000ff
        /*02ec*/ 	.word	0x00000000
        /*02f0*/ 	.short	0x010a
        /*02f2*/ 	.byte	0x10
	.zero		1


	//   ....[10]....
        /*02f4*/ 	.word	0x000037d0
        /*02f8*/ 	.word	0x000000ff
        /*02fc*/ 	.word	0x00002000
        /*0300*/ 	.short	0x0108
        /*0302*/ 	.byte	0x0d
	.zero		1


	//   ....[11]....
        /*0304*/ 	.word	0x000038f0
        /*0308*/ 	.word	0x000000ff
        /*030c*/ 	.word	0x00002008
        /*0310*/ 	.short	0x0108
        /*0312*/ 	.byte	0x0d
	.zero		1


	//   ....[12]....
        /*0314*/ 	.word	0x00004120
        /*0318*/ 	.word	0x000000ff
        /*031c*/ 	.word	0x00001000
        /*0320*/ 	.short	0x010a
        /*0322*/ 	.byte	0x0d
	.zero		1


	//   ....[13]....
        /*0324*/ 	.word	0x00004150
        /*0328*/ 	.word	0x000000ff
        /*032c*/ 	.word	0x00002010
        /*0330*/ 	.short	0x010a
        /*0332*/ 	.byte	0x0d
	.zero		1


	//   ....[14]....
        /*0334*/ 	.word	0x00004180
        /*0338*/ 	.word	0x000000ff
        /*033c*/ 	.word	0x00000000
        /*0340*/ 	.short	0x010a
        /*0342*/ 	.byte	0x10
	.zero		1


	//   ....[15]....
        /*0344*/ 	.word	0x000041b0
        /*0348*/ 	.word	0x000000ff
        /*034c*/ 	.word	0x00000000
        /*0350*/ 	.short	0x010a
        /*0352*/ 	.byte	0x10
	.zero		1


	//----- nvinfo : EIATTR_NUM_MBARRIERS
	.align		4
.L_79:
        /*0354*/ 	.byte	0x03, 0x38
        /*0356*/ 	.short	0xffff


	//----- nvinfo : EIATTR_EXIT_INSTR_OFFSETS
	.align		4
        /*0358*/ 	.byte	0x04, 0x1c
        /*035a*/ 	.short	(.L_81 - .L_80)


	//   ....[0]....
.L_80:
        /*035c*/ 	.word	0x00004110


	//----- nvinfo : EIATTR_REQNTID
	.align		4
.L_81:
        /*0360*/ 	.byte	0x04, 0x10
        /*0362*/ 	.short	(.L_83 - .L_82)
.L_82:
        /*0364*/ 	.word	0x00000100
        /*0368*/ 	.word	0x00000001
        /*036c*/ 	.word	0x00000001


	//----- nvinfo : EIATTR_CRS_STACK_SIZE
	.align		4
.L_83:
        /*0370*/ 	.byte	0x04, 0x1e
        /*0372*/ 	.short	(.L_85 - .L_84)
.L_84:
        /*0374*/ 	.word	0x00000000


	//----- nvinfo : EIATTR_CBANK_PARAM_SIZE
	.align		4
.L_85:
        /*0378*/ 	.byte	0x03, 0x19
        /*037a*/ 	.short	0x0088


	//----- nvinfo : EIATTR_PARAM_CBANK
	.align		4
        /*037c*/ 	.byte	0x04, 0x0a
        /*037e*/ 	.short	(.L_87 - .L_86)
	.align		4
.L_86:
        /*0380*/ 	.word	index@(.nv.constant0.attn_fwd)
        /*0384*/ 	.short	0x0380
        /*0386*/ 	.short	0x0088


	//----- nvinfo : EIATTR_SW_WAR
	.align		4
.L_87:
        /*0388*/ 	.byte	0x04, 0x36
        /*038a*/ 	.short	(.L_89 - .L_88)
.L_88:
        /*038c*/ 	.word	0x00000008
.L_89:


//--------------------- .nv.compat                --------------------------
	.section	.nv.compat,"",@"SHT_CUDA_COMPAT_INFO"
	.align	4
        /*0000*/ 	.byte	0x02, 0x02, 0x02, 0x00, 0x02, 0x05, 0x05, 0x00, 0x02, 0x03, 0x00, 0x00, 0x02, 0x06, 0x01, 0x00


//--------------------- .nv.callgraph             --------------------------
	.section	.nv.callgraph,"",@"SHT_CUDA_CALLGRAPH"
	.align	4
	.sectionentsize	8
	.align		4
        /*0000*/ 	.word	0x00000000
	.align		4
        /*0004*/ 	.word	0xffffffff
	.align		4
        /*0008*/ 	.word	0x00000000
	.align		4
        /*000c*/ 	.word	0xfffffffe
	.align		4
        /*0010*/ 	.word	0x00000000
	.align		4
        /*0014*/ 	.word	0xfffffffd
	.align		4
        /*0018*/ 	.word	0x00000000
	.align		4
        /*001c*/ 	.word	0xfffffffc


//--------------------- .nv.constant4             --------------------------
	.section	.nv.constant4,"a",@progbits
	.align	8
	.align		8
.nv.constant4:
        /*0000*/ 	.dword	_$_str


//--------------------- .text.attn_fwd            --------------------------
	.section	.text.attn_fwd,"ax",@progbits
	.align	128
        .global         attn_fwd
        .type           attn_fwd,@function
        .size           attn_fwd,(.L_x_28 - attn_fwd)
        .other          attn_fwd,@"STO_CUDA_ENTRY STV_DEFAULT"
attn_fwd:
.text.attn_fwd:
[----:B------:R-:W0:Y:S01]  /*0000*/  LDC R1, c[0x0][0x37c] ;  /* 0x0000df00ff017b82 */ /* 0x000e220000000800 */
[----:B------:R-:W1:Y:S02]  /*0010*/  S2R R29, SR_TID.X ;  /* 0x00000000001d7919 */ /* 0x000e640000002100 */
[----:B-1----:R-:W-:-:S13]  /*0020*/  ISETP.GE.U32.AND P0, PT, R29, 0x20, PT ;  /* 0x000000201d00780c */ /* 0x002fda0003f06070 */
[----:B------:R-:W-:Y:S02]  /*0030*/  VOTEU.ANY UP1, P0 ;  /* 0x0000000000ff7886 */ /* 0x000fe40000020100 */
[----:B0-----:R-:W-:Y:S05]  /*0040*/  BRA.U UP1, `(.L_x_0) ;  /* 0x0000000101b87547 */ /* 0x001fea000b800000 */
[----:B------:R-:W0:Y:S01]  /*0050*/  S2UR UR6, SR_CgaCtaId ;  /* 0x00000000000679c3 */ /* 0x000e220000008800 */
[----:B------:R-:W-:Y:S01]  /*0060*/  NOP ;  /* 0x0000000000007918 */ /* 0x000fe20000000000 */
[----:B------:R-:W-:Y:S02]  /*0070*/  UMOV UR4, 0x40 ;  /* 0x0000004000047882 */ /* 0x000fe40000000000 */
[----:B0-----:R-:W-:-:S09]  /*0080*/  ULEA UR4, UR6, UR4, 0x18 ;  /* 0x0000000406047291 */ /* 0x001fd2000f8ec0ff */
[----:B------:R-:W0:Y:S01]  /*0090*/  LDS.U8 R0, [UR4] ;  /* 0x00000004ff007984 */ /* 0x000e220008000000 */
[----:B------:R-:W-:Y:S02]  /*00a0*/  UMOV UR4, 0x400 ;  /* 0x0000040000047882 */ /* 0x000fe40000000000 */
[----:B------:R-:W-:Y:S01]  /*00b0*/  ULEA UR4, UR6, UR4, 0x18 ;  /* 0x0000000406047291 */ /* 0x000fe2000f8ec0ff */
[----:B0-----:R-:W-:-:S13]  /*00c0*/  ISETP.NE.AND P0, PT, R0, RZ, PT ;  /* 0x000000ff0000720c */ /* 0x001fda0003f05270 */
[----:B------:R-:W-:Y:S05]  /*00d0*/  @P0 BRA `(.L_x_1) ;  /* 0x00000000007c0947 */ /* 0x000fea0003800000 */
[----:B------:R-:W-:-:S13]  /*00e0*/  ELECT P0, URZ, PT ;  /* 0x0000000000ff782f */ /* 0x000fda0003800000 */
[----:B------:R-:W-:Y:S05]  /*00f0*/  @!P0 BRA `(.L_x_2) ;  /* 0x0000000000848947 */ /* 0x000fea0003800000 */
[----:B------:R-:W-:Y:S01]  /*0100*/  UMOV UR5, 0x2 ;  /* 0x0000000200057882 */ /* 0x000fe20000000000 */
[----:B------:R-:W-:Y:S02]  /*0110*/  IMAD.MOV.U32 R4, RZ, RZ, 0x1 ;  /* 0x00000001ff047424 */ /* 0x000fe400078e00ff */
[----:B------:R-:W-:Y:S02]  /*0120*/  IMAD.MOV.U32 R5, RZ, RZ, 0x3 ;  /* 0x00000003ff057424 */ /* 0x000fe400078e00ff */
[----:B------:R-:W-:Y:S04]  /*0130*/  DEPBAR.LE SB0, 0x36 ;  /* 0x00008d800000791a */ /* 0x000fe80000000000 */
[----:B------:R-:W0:Y:S02]  /*0140*/  UTCATOMSWS.FIND_AND_SET.ALIGN UP0, UR5, UR5 ;  /* 0x00000005000575e3 */ /* 0x000e240008000800 */
[----:B0-----:R-:W-:-:S04]  /*0150*/  PLOP3.LUT P0, PT, PT, PT, UP0, 0x80, 0x8 ;  /* 0x000000000008781c */ /* 0x001fc80003f0f008 */
[----:B------:R-:W-:-:S04]  /*0160*/  SEL R0, RZ, 0xffffffff, !P0 ;  /* 0xffffffffff007807 */ /* 0x000fc80004000000 */
[----:B------:R-:W-:Y:S01]  /*0170*/  ISETP.NE.AND P0, PT, R0, RZ, PT ;  /* 0x000000ff0000720c */ /* 0x000fe20003f05270 */
[----:B------:R-:W-:-:S12]  /*0180*/  IMAD.U32 R0, RZ, RZ, UR5 ;  /* 0x00000005ff007e24 */ /* 0x000fd8000f8e00ff */
[----:B------:R-:W-:Y:S05]  /*0190*/  @P0 BRA `(.L_x_3) ;  /* 0x0000000000240947 */ /* 0x000fea0003800000 */
.L_x_4:
[----:B------:R-:W-:Y:S05]  /*01a0*/  NANOSLEEP 0x64 ;  /* 0x000000640000795d */ /* 0x000fea0003800000 */
[----:B------:R-:W-:-:S05]  /*01b0*/  UMOV UR5, 0x2 ;  /* 0x0000000200057882 */ /* 0x000fca0000000000 */
[----:B------:R-:W-:Y:S04]  /*01c0*/  DEPBAR.LE SB0, 0x36 ;  /* 0x00008d800000791a */ /* 0x000fe80000000000 */
[----:B------:R-:W0:Y:S02]  /*01d0*/  UTCATOMSWS.FIND_AND_SET.ALIGN UP0, UR5, UR5 ;  /* 0x00000005000575e3 */ /* 0x000e240008000800 */
[----:B0-----:R-:W-:-:S04]  /*01e0*/  PLOP3.LUT P0, PT, PT, PT, UP0, 0x80, 0x8 ;  /* 0x000000000008781c */ /* 0x001fc80003f0f008 */
[----:B------:R-:W-:-:S04]  /*01f0*/  SEL R0, RZ, 0xffffffff, !P0 ;  /* 0xffffffffff007807 */ /* 0x000fc80004000000 */
[----:B------:R-:W-:Y:S01]  /*0200*/  ISETP.NE.AND P0, PT, R0, RZ, PT ;  /* 0x000000ff0000720c */ /* 0x000fe20003f05270 */
[----:B------:R-:W-:-:S12]  /*0210*/  IMAD.U32 R0, RZ, RZ, UR5 ;  /* 0x00000005ff007e24 */ /* 0x000fd8000f8e00ff */
[----:B------:R-:W-:Y:S05]  /*0220*/  @!P0 BRA `(.L_x_4) ;  /* 0xfffffffc00dc8947 */ /* 0x000fea000383ffff */
.L_x_3:
[C---:B------:R-:W-:Y:S01]  /*0230*/  VIADD R3, R0.reuse, 0x10 ;  /* 0x0000001000037836 */ /* 0x040fe20000000000 */
[----:B------:R-:W-:Y:S01]  /*0240*/  UMOV UR5, 0x50 ;  /* 0x0000005000057882 */ /* 0x000fe20000000000 */
[----:B------:R-:W-:Y:S01]  /*0250*/  SHF.L.U32 R2, R5, R0, RZ ;  /* 0x0000000005027219 */ /* 0x000fe200000006ff */
[----:B------:R-:W-:Y:S01]  /*0260*/  ULEA UR5, UR6, UR5, 0x18 ;  /* 0x0000000506057291 */ /* 0x000fe2000f8ec0ff */
[----:B------:R-:W-:Y:S01]  /*0270*/  IMAD.SHL.U32 R0, R0, 0x20, RZ ;  /* 0x0000002000007824 */ /* 0x000fe200078e00ff */
[----:B------:R-:W-:-:S04]  /*0280*/  SHF.L.U32 R3, R4, R3, RZ ;  /* 0x0000000304037219 */ /* 0x000fc800000006ff */
[----:B------:R-:W-:-:S05]  /*0290*/  LOP3.LUT R2, R3, R2, RZ, 0xfc, !PT ;  /* 0x0000000203027212 */ /* 0x000fca00078efcff */
[----:B------:R0:W-:Y:S04]  /*02a0*/  ATOMS.OR RZ, [UR5], R2 ;  /* 0x00000002ffff798c */ /* 0x0001e8000b000005 */
[----:B------:R0:W-:Y:S01]  /*02b0*/  STS [UR4], R0 ;  /* 0x00000000ff007988 */ /* 0x0001e20008000804 */
[----:B------:R-:W-:Y:S05]  /*02c0*/  BRA `(.L_x_2) ;  /* 0x0000000000107947 */ /* 0x000fea0003800000 */
.L_x_1:
[----:B------:R-:W-:Y:S01]  /*02d0*/  IMAD.MOV.U32 R0, RZ, RZ, -0x1 ;  /* 0xffffffffff007424 */ /* 0x000fe200078e00ff */
[----:B------:R-:W-:-:S04]  /*02e0*/  MOV R2, 0x310 ;  /* 0x0000031000027802 */ /* 0x000fc80000000f00 */
[----:B------:R0:W-:Y:S03]  /*02f0*/  STS [UR4], R0 ;  /* 0x00000000ff007988 */ /* 0x0001e60008000804 */
[----:B0-----:R-:W-:Y:S05]  /*0300*/  CALL.REL.NOINC `($__internal_1_$__cuda_sm10x_tcgen05_guardrail_trap_phase_invalid_during_alloc) ;  /* 0x0000003c00c07944 */ /* 0x001fea0003c00000 */
.L_x_2:
[----:B------:R-:W-:Y:S05]  /*0310*/  WARPSYNC.ALL ;  /* 0x0000000000007948 */ /* 0x000fea0003800000 */
[----:B------:R-:W-:Y:S01]  /*0320*/  NOP ;  /* 0x0000000000007918 */ /* 0x000fe20000000000 */
.L_x_0:
[----:B------:R-:W1:Y:S01]  /*0330*/  S2UR UR12, SR_CTAID.X ;  /* 0x00000000000c79c3 */ /* 0x000e620000002500 */
[----:B------:R-:W2:Y:S01]  /*0340*/  LDCU.64 UR4, c[0x0][0x3b0] ;  /* 0x00007600ff0477ac */ /* 0x000ea20008000a00 */
[----:B------:R-:W-:Y:S01]  /*0350*/  SHF.R.U32.HI R36, RZ, 0x6, R29 ;  /* 0x00000006ff247819 */ /* 0x000fe2000001161d */
[----:B------:R-:W-:-:S03]  /*0360*/  UMOV UR13, 0x400 ;  /* 0x00000400000d7882 */ /* 0x000fc60000000000 */
[----:B------:R-:W-:Y:S01]  /*0370*/  SGXT.U32 R36, R36, 0x2 ;  /* 0x000000022424781a */ /* 0x000fe20000000000 */
[----:B------:R-:W3:Y:S01]  /*0380*/  LDCU.64 UR24, c[0x0][0x358] ;  /* 0x00006b00ff1877ac */ /* 0x000ee20008000a00 */
[----:B------:R-:W2:Y:S08]  /*0390*/  S2UR UR10, SR_CTAID.Y ;  /* 0x00000000000a79c3 */ /* 0x000eb00000002600 */
[----:B0-----:R-:W0:Y:S01]  /*03a0*/  LDC R2, c[0x0][0x3b8] ;  /* 0x0000ee00ff027b82 */ /* 0x001e220000000800 */
[----:B-1----:R-:W-:-:S07]  /*03b0*/  USHF.L.U32 UR12, UR12, 0x6, URZ ;  /* 0x000000060c0c7899 */ /* 0x002fce00080006ff */
[----:B------:R-:W1:Y:S01]  /*03c0*/  LDC.64 R10, c[0x0][0x380] ;  /* 0x0000e000ff0a7b82 */ /* 0x000e620000000a00 */
[----:B------:R-:W-:Y:S01]  /*03d0*/  IMAD.U32 R28, RZ, RZ, UR12 ;  /* 0x0000000cff1c7e24 */ /* 0x000fe2000f8e00ff */
[----:B--2---:R-:W-:-:S06]  /*03e0*/  UIMAD UR4, UR10, UR4, URZ ;  /* 0x000000040a0472a4 */ /* 0x004fcc000f8e02ff */
[----:B------:R-:W2:Y:S01]  /*03f0*/  S2UR UR8, SR_CgaCtaId ;  /* 0x00000000000879c3 */ /* 0x000ea20000008800 */
[----:B------:R-:W-:Y:S01]  /*0400*/  LOP3.LUT R28, R28, 0x3f, R29, 0xf8, !PT ;  /* 0x0000003f1c1c7812 */ /* 0x000fe200078ef81d */
[----:B------:R-:W-:-:S04]  /*0410*/  USHF.L.U32 UR6, UR4, 0x1, URZ ;  /* 0x0000000104067899 */ /* 0x000fc800080006ff */
[----:B------:R-:W-:Y:S01]  /*0420*/  IMAD R0, R28, UR5, RZ ;  /* 0x000000051c007c24 */ /* 0x000fe2000f8e02ff */
[----:B------:R-:W-:Y:S01]  /*0430*/  UIMAD.WIDE UR4, UR4, 0x2, URZ ;  /* 0x00000002040478a5 */ /* 0x000fe2000f8e02ff */
[----:B0-----:R-:W-:Y:S01]  /*0440*/  IMAD R5, R36, R2, RZ ;  /* 0x0000000224057224 */ /* 0x001fe200078e02ff */
[----:B------:R-:W0:Y:S01]  /*0450*/  LDC.64 R12, c[0x0][0x388] ;  /* 0x0000e200ff0c7b82 */ /* 0x000e220000000a00 */
[----:B------:R-:W-:Y:S02]  /*0460*/  IMAD.SHL.U32 R3, R0, 0x2, RZ ;  /* 0x0000000200037824 */ /* 0x000fe400078e00ff */
[----:B------:R-:W-:Y:S02]  /*0470*/  IMAD R9, R2, 0x4, R5 ;  /* 0x0000000402097824 */ /* 0x000fe400078e0205 */
[----:B------:R-:W-:-:S03]  /*0480*/  IMAD.HI R0, R0, 0x2, RZ ;  /* 0x0000000200007827 */ /* 0x000fc600078e02ff */
[----:B------:R-:W-:Y:S01]  /*0490*/  BAR.SYNC.DEFER_BLOCKING 0x0 ;  /* 0x0000000000007b1d */ /* 0x000fe20000010000 */
[----:B-1----:R-:W-:Y:S01]  /*04a0*/  IADD3 R8, P0, P1, R3, UR6, R10 ;  /* 0x0000000603087c10 */ /* 0x002fe2000f91e00a */
[----:B------:R-:W-:-:S03]  /*04b0*/  IMAD R7, R2, 0x4, R9 ;  /* 0x0000000402077824 */ /* 0x000fc600078e0209 */
[----:B------:R-:W-:Y:S01]  /*04c0*/  IADD3.X R10, PT, PT, R0, UR5, R11, P0, P1 ;  /* 0x00000005000a7c10 */ /* 0x000fe200087e240b */
[----:B------:R-:W1:Y:S01]  /*04d0*/  LDCU UR4, c[0x0][0x3c8] ;  /* 0x00007900ff0477ac */ /* 0x000e620008000800 */
[----:B------:R-:W-:Y:S01]  /*04e0*/  IMAD R0, R2, 0x4, R7 ;  /* 0x0000000402007824 */ /* 0x000fe200078e0207 */
[-C--:B------:R-:W-:Y:S01]  /*04f0*/  LEA R2, P0, R5, R8.reuse, 0x1 ;  /* 0x0000000805027211 */ /* 0x080fe200078008ff */
[----:B--2---:R-:W-:Y:S01]  /*0500*/  ULEA UR13, UR8, UR13, 0x18 ;  /* 0x0000000d080d7291 */ /* 0x004fe2000f8ec0ff */
[-C--:B------:R-:W-:Y:S01]  /*0510*/  LEA R6, P2, R7, R8.reuse, 0x1 ;  /* 0x0000000807067211 */ /* 0x080fe200078408ff */
[----:B------:R-:W2:Y:S01]  /*0520*/  LDCU.64 UR6, c[0x0][0x3c0] ;  /* 0x00007800ff0677ac */ /* 0x000ea20008000a00 */
[-C--:B------:R-:W-:Y:S02]  /*0530*/  LEA R4, P1, R9, R8.reuse, 0x1 ;  /* 0x0000000809047211 */ /* 0x080fe400078208ff */
[----:B------:R-:W-:Y:S02]  /*0540*/  LEA R8, P3, R0, R8, 0x1 ;  /* 0x0000000800087211 */ /* 0x000fe400078608ff */
[----:B------:R-:W-:-:S02]  /*0550*/  LEA.HI.X.SX32 R3, R5, R10, 0x1, P0 ;  /* 0x0000000a05037211 */ /* 0x000fc400000f0eff */
[-C--:B------:R-:W-:Y:S02]  /*0560*/  LEA.HI.X.SX32 R5, R9, R10.reuse, 0x1, P1 ;  /* 0x0000000a09057211 */ /* 0x080fe400008f0eff */
[-C--:B------:R-:W-:Y:S02]  /*0570*/  LEA.HI.X.SX32 R7, R7, R10.reuse, 0x1, P2 ;  /* 0x0000000a07077211 */ /* 0x080fe400010f0eff */
[----:B------:R-:W-:Y:S02]  /*0580*/  LEA.HI.X.SX32 R9, R0, R10, 0x1, P3 ;  /* 0x0000000a00097211 */ /* 0x000fe400018f0eff */
[----:B------:R-:W4:Y:S01]  /*0590*/  LDS R10, [UR13] ;  /* 0x0000000dff0a7984 */ /* 0x000f220008000800 */
[----:B------:R-:W-:Y:S06]  /*05a0*/  BAR.SYNC.DEFER_BLOCKING 0x0 ;  /* 0x0000000000007b1d */ /* 0x000fec0000010000 */
[----:B---3--:R3:W5:Y:S04]  /*05b0*/  LDG.E.U16 R2, desc[UR24][R2.64] ;  /* 0x0000001802027981 */ /* 0x008768000c1e1500 */
[----:B------:R3:W5:Y:S04]  /*05c0*/  LDG.E.U16 R6, desc[UR24][R6.64] ;  /* 0x0000001806067981 */ /* 0x000768000c1e1500 */
[----:B------:R3:W5:Y:S04]  /*05d0*/  LDG.E.U16 R5, desc[UR24][R4.64] ;  /* 0x0000001804057981 */ /* 0x000768000c1e1500 */
[----:B------:R3:W5:Y:S01]  /*05e0*/  LDG.E.U16 R9, desc[UR24][R8.64] ;  /* 0x0000001808097981 */ /* 0x000762000c1e1500 */
[----:B------:R-:W-:Y:S01]  /*05f0*/  SHF.R.U32.HI R0, RZ, 0x5, R29 ;  /* 0x00000005ff007819 */ /* 0x000fe2000001161d */
[C---:B------:R-:W-:Y:S01]  /*0600*/  IMAD.SHL.U32 R11, R29.reuse, 0x2, RZ ;  /* 0x000000021d0b7824 */ /* 0x040fe200078e00ff */
[----:B----4-:R-:W-:Y:S01]  /*0610*/  R2UR UR11, R10 ;  /* 0x000000000a0b72ca */ /* 0x010fe200000e0000 */
[----:B--2---:R-:W-:Y:S01]  /*0620*/  UIMAD UR6, UR10, UR6, URZ ;  /* 0x000000060a0672a4 */ /* 0x004fe2000f8e02ff */
[----:B------:R-:W-:-:S02]  /*0630*/  LOP3.LUT R10, R29, 0xc0, RZ, 0xc0, !PT ;  /* 0x000000c01d0a7812 */ /* 0x000fc400078ec0ff */
[----:B------:R-:W-:Y:S02]  /*0640*/  R2UR UR23, R0 ;  /* 0x00000000001772ca */ /* 0x000fe400000e0000 */
[----:B------:R-:W-:Y:S02]  /*0650*/  LOP3.LUT R0, R29, 0xf, RZ, 0xc0, !PT ;  /* 0x0000000f1d007812 */ /* 0x000fe400078ec0ff */
[----:B------:R-:W-:-:S03]  /*0660*/  SHF.R.U32.HI R10, RZ, 0x2, R10 ;  /* 0x00000002ff0a7819 */ /* 0x000fc6000001160a */
[----:B-1----:R-:W-:Y:S01]  /*0670*/  IMAD R0, R0, UR4, RZ ;  /* 0x0000000400007c24 */ /* 0x002fe2000f8e02ff */
[----:B------:R-:W-:Y:S01]  /*0680*/  LOP3.LUT R27, R10, 0x1fe, R11, 0x78, !PT ;  /* 0x000001fe0a1b7812 */ /* 0x000fe200078e780b */
[----:B0--3--:R-:W-:Y:S06]  /*0690*/  BRA.U UP1, `(.L_x_5) ;  /* 0x0000000101187547 */ /* 0x009fec000b800000 */
[----:B------:R-:W-:Y:S01]  /*06a0*/  ELECT P0, URZ, PT ;  /* 0x0000000000ff782f */ /* 0x000fe20003800000 */
[----:B------:R-:W-:Y:S01]  /*06b0*/  IMAD.MOV.U32 R3, RZ, RZ, 0x1 ;  /* 0x00000001ff037424 */ /* 0x000fe200078e00ff */
[----:B------:R-:W-:Y:S01]  /*06c0*/  UMOV UR4, 0x40 ;  /* 0x0000004000047882 */ /* 0x000fe20000000000 */
[----:B------:R-:W-:Y:S01]  /*06d0*/  UVIRTCOUNT.DEALLOC.SMPOOL 0x80 ;  /* 0x000000800000784c */ /* 0x000fe20000000000 */
[----:B------:R-:W-:-:S09]  /*06e0*/  ULEA UR4, UR8, UR4, 0x18 ;  /* 0x0000000408047291 */ /* 0x000fd2000f8ec0ff */
[----:B------:R0:W-:Y:S03]  /*06f0*/  @P0 STS.U8 [UR4], R3 ;  /* 0x00000003ff000988 */ /* 0x0001e60008000004 */
.L_x_5:
[----:B------:R-:W-:Y:S01]  /*0700*/  UIMAD.WIDE UR4, UR6, 0x2, URZ ;  /* 0x00000002060478a5 */ /* 0x000fe2000f8e02ff */
[----:B------:R-:W-:Y:S01]  /*0710*/  LOP3.LUT R26, R27, 0x40, RZ, 0x3c, !PT ;  /* 0x000000401b1a7812 */ /* 0x000fe200078e3cff */
[----:B------:R-:W-:Y:S01]  /*0720*/  USHF.L.U32 UR4, UR23, 0x15, URZ ;  /* 0x0000001517047899 */ /* 0x000fe200080006ff */
[----:B------:R-:W-:Y:S01]  /*0730*/  LOP3.LUT P4, RZ, R29, 0xff, RZ, 0xc0, !PT ;  /* 0x000000ff1dff7812 */ /* 0x000fe2000788c0ff */
[----:B------:R-:W-:Y:S01]  /*0740*/  USHF.L.U32 UR8, UR6, 0x1, URZ ;  /* 0x0000000106087899 */ /* 0x000fe200080006ff */
[----:B-----5:R-:W-:Y:S01]  /*0750*/  STS.U16 [R27+UR13], R2 ;  /* 0x000000021b007988 */ /* 0x020fe2000800040d */
[----:B------:R-:W-:Y:S01]  /*0760*/  ULOP3.LUT UR6, UR4, 0x600000, URZ, 0xc0, !UPT ;  /* 0x0060000004067892 */ /* 0x000fe2000f8ec0ff */
[C---:B0-----:R-:W-:Y:S01]  /*0770*/  IMAD.SHL.U32 R3, R0.reuse, 0x2, RZ ;  /* 0x0000000200037824 */ /* 0x041fe200078e00ff */
[----:B------:R-:W-:Y:S01]  /*0780*/  ULOP3.LUT UR20, UR23, 0x4, URZ, 0xc0, !UPT ;  /* 0x0000000417147892 */ /* 0x000fe2000f8ec0ff */
[----:B------:R0:W-:Y:S01]  /*0790*/  STS.U16 [R27+UR13+0x400], R6 ;  /* 0x000400061b007988 */ /* 0x0001e2000800040d */
[----:B------:R-:W-:Y:S01]  /*07a0*/  UIADD3 UR14, UPT, UPT, UR11, UR6, URZ ;  /* 0x000000060b0e7290 */ /* 0x000fe2000fffe0ff */
[----:B------:R-:W-:Y:S01]  /*07b0*/  IMAD.HI R0, R0, 0x2, RZ ;  /* 0x0000000200007827 */ /* 0x000fe200078e02ff */
[----:B------:R-:W-:Y:S01]  /*07c0*/  IADD3 R25, P0, P1, R3, UR8, R12 ;  /* 0x0000000803197c10 */ /* 0x000fe2000f91e00c */
[----:B------:R1:W-:Y:S01]  /*07d0*/  STS.U16 [R26+UR13+0x200], R5 ;  /* 0x000200051a007988 */ /* 0x0003e2000800040d */
[----:B------:R-:W-:Y:S01]  /*07e0*/  ULEA UR14, UR20, UR14, 0x1 ;  /* 0x0000000e140e7291 */ /* 0x000fe2000f8e08ff */
[----:B------:R-:W-:Y:S01]  /*07f0*/  SHF.R.U32.HI R3, RZ, 0x4, R29 ;  /* 0x00000004ff037819 */ /* 0x000fe2000001161d */
[----:B------:R-:W-:Y:S01]  /*0800*/  VOTEU.ALL UP2, P4 ;  /* 0x0000000000ff7886 */ /* 0x000fe20002040000 */
[----:B------:R2:W-:Y:S01]  /*0810*/  STS.U16 [R26+UR13+0x600], R9 ;  /* 0x000600091a007988 */ /* 0x0005e2000800040d */
[----:B------:R-:W-:Y:S01]  /*0820*/  IADD3.X R7, PT, PT, R0, UR5, R13, P0, P1 ;  /* 0x0000000500077c10 */ /* 0x000fe200087e240d */
[----:B------:R-:W-:Y:S01]  /*0830*/  UMOV UR5, 0x1 ;  /* 0x0000000100057882 */ /* 0x000fe20000000000 */
[----:B------:R-:W-:-:S02]  /*0840*/  UIADD3 UR16, UPT, UPT, UR13, 0x2000, URZ ;  /* 0x000020000d107890 */ /* 0x000fc4000fffe0ff */
[----:B------:R-:W-:-:S04]  /*0850*/  @!UP2 UIADD3 UR8, UPT, UPT, -UR5, 0x100000, URZ ;  /* 0x001000000508a890 */ /* 0x000fc8000fffe1ff */
[----:B------:R-:W-:Y:S02]  /*0860*/  @!UP2 USHF.L.U32 UR9, UR8, 0xb, URZ ;  /* 0x0000000b0809a899 */ /* 0x000fe400080006ff */
[----:B------:R-:W-:Y:S01]  /*0870*/  @!UP2 USHF.L.U32 UR8, UR8, 0x1, URZ ;  /* 0x000000010808a899 */ /* 0x000fe200080006ff */
[----:B------:R-:W-:Y:S01]  /*0880*/  VOTEU.ALL UP0, P4 ;  /* 0x0000000000ff7886 */ /* 0x000fe20002000000 */
[----:B------:R-:W-:Y:S01]  /*0890*/  STTM.16dp32bit_t0_t15.x4 tmem[UR14], RZ ;  /* 0x000000ff000079ed */ /* 0x000fe2000890000e */
[----:B------:R-:W-:Y:S01]  /*08a0*/  STTM.16dp32bit_t16_t31.x4 tmem[UR14+0x4], RZ ;  /* 0x000004ff000079ed */ /* 0x000fe2000892000e */
[----:B------:R-:W3:Y:S02]  /*08b0*/  FENCE.VIEW.ASYNC.T ;  /* 0x00000000000073c6 */ /* 0x000ee40000000200 */
[----:B---3--:R-:W-:Y:S01]  /*08c0*/  BAR.SYNC.DEFER_BLOCKING 0x0 ;  /* 0x0000000000007b1d */ /* 0x008fe20000010000 */
[----:B------:R-:W-:Y:S01]  /*08d0*/  SGXT.U32 R0, R3, 0x4 ;  /* 0x000000040300781a */ /* 0x000fe20000000000 */
[----:B0-----:R-:W-:Y:S01]  /*08e0*/  IMAD.U32 R6, RZ, RZ, UR7 ;  /* 0x00000007ff067e24 */ /* 0x001fe2000f8e00ff */
[----:B------:R-:W-:Y:S01]  /*08f0*/  P2R R3, PR, RZ, 0x10 ;  /* 0x00000010ff037803 */ /* 0x000fe20000000000 */
[----:B------:R-:W-:Y:S01]  /*0900*/  IMAD.U32 R3, RZ, RZ, UR7 ;  /* 0x00000007ff037e24 */ /* 0x000fe2000f8e00ff */
[----:B------:R-:W-:Y:S01]  /*0910*/  LEA.HI R2, R29, 0x30, RZ, 0x1c ;  /* 0x000000301d027811 */ /* 0x000fe200078fe0ff */
[----:B------:R-:W-:Y:S01]  /*0920*/  IMAD R0, R0, UR7, RZ ;  /* 0x0000000700007c24 */ /* 0x000fe2000f8e02ff */
[----:B------:R-:W-:Y:S01]  /*0930*/  UIADD3 UR31, UPT, UPT, UR12, 0x40, URZ ;  /* 0x000000400c1f7890 */ /* 0x000fe2000fffe0ff */
[----:B-1----:R-:W-:-:S02]  /*0940*/  PRMT R5, RZ, 0x7610, R5 ;  /* 0x00007610ff057816 */ /* 0x002fc40000000005 */
[----:B------:R-:W-:Y:S01]  /*0950*/  IMAD R3, R3, 0x10, R0 ;  /* 0x0000001003037824 */ /* 0x000fe200078e0200 */
[----:B------:R-:W-:Y:S01]  /*0960*/  LEA R34, P0, R0, R25, 0x1 ;  /* 0x0000001900227211 */ /* 0x000fe200078008ff */
[----:B------:R-:W-:Y:S01]  /*0970*/  IMAD R4, R2, UR7, RZ ;  /* 0x0000000702047c24 */ /* 0x000fe2000f8e02ff */
[----:B------:R-:W-:Y:S01]  /*0980*/  ISETP.LT.AND P1, PT, RZ, UR31, PT ;  /* 0x0000001fff007c0c */ /* 0x000fe2000bf21270 */
[----:B------:R-:W-:Y:S01]  /*0990*/  IMAD R2, R6, 0x10, R3 ;  /* 0x0000001006027824 */ /* 0x000fe200078e0203 */
[----:B------:R-:W-:Y:S02]  /*09a0*/  LEA.HI.X.SX32 R35, R0, R7, 0x1, P0 ;  /* 0x0000000700237211 */ /* 0x000fe400000f0eff */
[-C--:B------:R-:W-:Y:S02]  /*09b0*/  LEA R20, P2, R3, R25.reuse, 0x1 ;  /* 0x0000001903147211 */ /* 0x080fe400078408ff */
[-C--:B------:R-:W-:Y:S02]  /*09c0*/  LEA R22, P3, R4, R25.reuse, 0x1 ;  /* 0x0000001904167211 */ /* 0x080fe400078608ff */
[----:B------:R-:W-:-:S02]  /*09d0*/  LEA R24, P0, R2, R25, 0x1 ;  /* 0x0000001902187211 */ /* 0x000fc400078008ff */
[-C--:B------:R-:W-:Y:S01]  /*09e0*/  LEA.HI.X.SX32 R21, R3, R7.reuse, 0x1, P2 ;  /* 0x0000000703157211 */ /* 0x080fe200010f0eff */
[----:B------:R-:W0:Y:S02]  /*09f0*/  FENCE.VIEW.ASYNC.S ;  /* 0x00000000000073c6 */ /* 0x000e240000000000 */
[----:B0-----:R0:W1:Y:S02]  /*0a00*/  @!UP0 SYNCS.EXCH.64 URZ, [UR16], UR8 ;  /* 0x0000000810ff85b2 */ /* 0x0010640008000100 */
[----:B-1----:R-:W-:Y:S01]  /*0a10*/  BAR.SYNC.DEFER_BLOCKING 0x0 ;  /* 0x0000000000007b1d */ /* 0x002fe20000010000 */
[-C--:B------:R-:W-:Y:S02]  /*0a20*/  LEA.HI.X.SX32 R23, R4, R7.reuse, 0x1, P3 ;  /* 0x0000000704177211 */ /* 0x080fe400018f0eff */
[----:B------:R-:W-:Y:S02]  /*0a30*/  LEA.HI.X.SX32 R25, R2, R7, 0x1, P0 ;  /* 0x0000000702197211 */ /* 0x000fe400000f0eff */
[----:B------:R-:W-:-:S02]  /*0a40*/  PRMT R3, RZ, 0x7610, R3 ;  /* 0x00007610ff037816 */ /* 0x000fc40000000003 */
[----:B------:R-:W-:Y:S02]  /*0a50*/  PRMT R7, RZ, 0x7610, R7 ;  /* 0x00007610ff077816 */ /* 0x000fe40000000007 */
[----:B--2---:R-:W-:Y:S02]  /*0a60*/  PRMT R9, RZ, 0x7610, R9 ;  /* 0x00007610ff097816 */ /* 0x004fe40000000009 */
[----:B------:R-:W2:Y:S04]  /*0a70*/  @P1 LDG.E.U16 R3, desc[UR24][R34.64] ;  /* 0x0000001822031981 */ /* 0x000ea8000c1e1500 */
[----:B------:R-:W3:Y:S04]  /*0a80*/  @P1 LDG.E.U16 R5, desc[UR24][R20.64] ;  /* 0x0000001814051981 */ /* 0x000ee8000c1e1500 */
[----:B------:R-:W4:Y:S04]  /*0a90*/  @P1 LDG.E.U16 R7, desc[UR24][R24.64] ;  /* 0x0000001818071981 */ /* 0x000f28000c1e1500 */
[----:B------:R-:W4:Y:S01]  /*0aa0*/  @P1 LDG.E.U16 R9, desc[UR24][R22.64] ;  /* 0x0000001816091981 */ /* 0x000f22000c1e1500 */
[----:B------:R-:W-:Y:S01]  /*0ab0*/  SHF.R.S32.HI R0, RZ, 0x6, R29 ;  /* 0x00000006ff007819 */ /* 0x000fe2000001141d */
[----:B------:R-:W-:Y:S01]  /*0ac0*/  VOTEU.ALL UP0, P4 ;  /* 0x0000000000ff7886 */ /* 0x000fe20002000000 */
[----:B0-----:R-:W-:-:S04]  /*0ad0*/  @!UP2 UIADD3 UR8, UPT, UPT, -UR5, 0x100000, URZ ;  /* 0x001000000508a890 */ /* 0x001fc8000fffe1ff */
[----:B------:R-:W-:Y:S02]  /*0ae0*/  @!UP2 USHF.L.U32 UR9, UR8, 0xb, URZ ;  /* 0x0000000b0809a899 */ /* 0x000fe400080006ff */
[----:B------:R-:W-:Y:S02]  /*0af0*/  @!UP2 USHF.L.U32 UR8, UR8, 0x1, URZ ;  /* 0x000000010808a899 */ /* 0x000fe400080006ff */
[----:B------:R-:W-:Y:S01]  /*0b00*/  UIADD3 UR34, UPT, UPT, UR11, 0x100000, URZ ;  /* 0x001000000b227890 */ /* 0x000fe2000fffe0ff */
[----:B------:R-:W-:Y:S01]  /*0b10*/  SGXT R0, R0, 0x1 ;  /* 0x000000010000781a */ /* 0x000fe20000000200 */
[----:B------:R-:W-:Y:S02]  /*0b20*/  UIADD3 UR22, UPT, UPT, UR13, 0x1000, URZ ;  /* 0x000010000d167890 */ /* 0x000fe4000fffe0ff */
[----:B------:R-:W-:-:S04]  /*0b30*/  @!UP2 UIADD3 UR4, UPT, UPT, -UR5, 0x100000, URZ ;  /* 0x001000000504a890 */ /* 0x000fc8000fffe1ff */
[----:B------:R-:W-:Y:S02]  /*0b40*/  @!UP2 USHF.L.U32 UR5, UR4, 0xb, URZ ;  /* 0x0000000b0405a899 */ /* 0x000fe400080006ff */
[----:B------:R-:W-:Y:S02]  /*0b50*/  @!UP2 USHF.L.U32 UR4, UR4, 0x1, URZ ;  /* 0x000000010404a899 */ /* 0x000fe400080006ff */
[----:B------:R-:W-:Y:S01]  /*0b60*/  UIADD3 UR15, UPT, UPT, UR6, UR34, URZ ;  /* 0x00000022060f7290 */ /* 0x000fe2000fffe0ff */
[----:B------:R-:W-:Y:S02]  /*0b70*/  LOP3.LUT R0, R0, 0x90, RZ, 0xc0, !PT ;  /* 0x0000009000007812 */ /* 0x000fe400078ec0ff */
[----:B------:R-:W-:Y:S01]  /*0b80*/  ISETP.EQ.U32.AND P2, PT, RZ, UR23, P1 ;  /* 0x00000017ff007c0c */ /* 0x000fe20008f42070 */
[----:B------:R-:W-:Y:S01]  /*0b90*/  ULEA UR15, UR20, UR15, 0x3 ;  /* 0x0000000f140f7291 */ /* 0x000fe2000f8e18ff */
[----:B------:R-:W-:Y:S01]  /*0ba0*/  LOP3.LUT R2, R0, 0x17e, R11, 0x78, !PT ;  /* 0x0000017e00027812 */ /* 0x000fe200078e780b */
[----:B------:R0:W1:Y:S01]  /*0bb0*/  @!UP0 SYNCS.EXCH.64 URZ, [UR13+0x2008], UR8 ;  /* 0x002008080dff85b2 */ /* 0x0000620008000100 */
[----:B------:R-:W-:-:S03]  /*0bc0*/  VOTEU.ALL UP0, P4 ;  /* 0x0000000000ff7886 */ /* 0x000fc60002000000 */
[----:B--2---:R0:W-:Y:S04]  /*0bd0*/  STS.U16 [R2+UR13+0x800], R3 ;  /* 0x0008000302007988 */ /* 0x0041e8000800040d */
[----:B---3--:R0:W-:Y:S04]  /*0be0*/  STS.U16 [R2+UR13+0xa00], R5 ;  /* 0x000a000502007988 */ /* 0x0081e8000800040d */
[----:B----4-:R0:W-:Y:S04]  /*0bf0*/  STS.U16 [R2+UR13+0xc00], R7 ;  /* 0x000c000702007988 */ /* 0x0101e8000800040d */
[----:B------:R0:W-:Y:S01]  /*0c00*/  STS.U16 [R2+UR13+0xe00], R9 ;  /* 0x000e000902007988 */ /* 0x0001e2000800040d */
[----:B-1----:R1:W-:Y:S06]  /*0c10*/  MEMBAR.ALL.CTA ;  /* 0x0000000000007992 */ /* 0x0023ec0000008000 */
[----:B-1----:R-:W-:Y:S04]  /*0c20*/  FENCE.VIEW.ASYNC.S ;  /* 0x00000000000073c6 */ /* 0x002fe80000000000 */
[----:B------:R-:W1:Y:S02]  /*0c30*/  FENCE.VIEW.ASYNC.S ;  /* 0x00000000000073c6 */ /* 0x000e640000000000 */
[----:B-1----:R0:W1:Y:S02]  /*0c40*/  @!UP0 SYNCS.EXCH.64 URZ, [UR13+0x1000], UR4 ;  /* 0x001000040dff85b2 */ /* 0x0020640008000100 */
[----:B-1----:R-:W-:Y:S06]  /*0c50*/  BAR.SYNC.DEFER_BLOCKING 0x0 ;  /* 0x0000000000007b1d */ /* 0x002fec0000010000 */
[----:B0-----:R-:W-:Y:S05]  /*0c60*/  @!P2 BRA `(.L_x_6) ;  /* 0x00000000003ca947 */ /* 0x001fea0003800000 */
[----:B------:R-:W-:Y:S02]  /*0c70*/  UIADD3 UR4, UPT, UPT, UR13, 0x800, URZ ;  /* 0x000008000d047890 */ /* 0x000fe4000fffe0ff */
[----:B------:R-:W-:Y:S02]  /*0c80*/  USHF.R.U32.HI UR8, URZ, 0x4, UR13 ;  /* 0x00000004ff087899 */ /* 0x000fe4000801160d */
[----:B------:R-:W-:Y:S02]  /*0c90*/  USHF.R.U32.HI UR4, URZ, 0x4, UR4 ;  /* 0x00000004ff047899 */ /* 0x000fe40008011604 */
[----:B------:R-:W-:Y:S02]  /*0ca0*/  USGXT.U32 UR8, UR8, 0xe ;  /* 0x0000000e0808789a */ /* 0x000fe40008000000 */
[----:B------:R-:W-:Y:S01]  /*0cb0*/  USGXT.U32 UR18, UR4, 0xe ;  /* 0x0000000e0412789a */ /* 0x000fe20008000000 */
[----:B------:R-:W-:Y:S02]  /*0cc0*/  UMOV UR5, URZ ;  /* 0x000000ff00057c82 */ /* 0x000fe40008000000 */
[----:B------:R-:W-:Y:S01]  /*0cd0*/  UMOV UR4, UR22 ;  /* 0x0000001600047c82 */ /* 0x000fe20008000000 */
[----:B------:R-:W-:Y:S01]  /*0ce0*/  UMOV UR26, 0x0 ;  /* 0x00000000001a7882 */ /* 0x000fe20000000000 */
[----:B------:R-:W-:Y:S01]  /*0cf0*/  UMOV UR27, 0x4108490 ;  /* 0x04108490001b7882 */ /* 0x000fe20000000000 */
[----:B------:R-:W-:Y:S01]  /*0d00*/  UMOV UR9, 0x40004040 ;  /* 0x4000404000097882 */ /* 0x000fe20000000000 */
[----:B------:R-:W-:Y:S01]  /*0d10*/  UMOV UR19, 0xc0004010 ;  /* 0xc000401000137882 */ /* 0x000fe20000000000 */
[----:B------:R-:W-:Y:S01]  /*0d20*/  UMOV UR4, UR4 ;  /* 0x0000000400047c82 */ /* 0x000fe20008000000 */
[----:B------:R0:W-:Y:S01]  /*0d30*/  UTCHMMA gdesc[UR8], gdesc[UR18], tmem[UR34], tmem[UR26], idesc[UR27], !UPT ;  /* 0x00ff1a12080075ea */ /* 0x0001e2000f800022 */
[----:B------:R0:W-:Y:S01]  /*0d40*/  UTCBAR [UR4], URZ ;  /* 0x000000ff040073e9 */ /* 0x0001e200080000ff */
[----:B------:R-:W-:-:S02]  /*0d50*/  NOP ;  /* 0x0000000000007918 */ /* 0x000fc40000000000 */
.L_x_6:
[----:B------:R-:W-:Y:S05]  /*0d60*/  @!P1 BRA `(.L_x_7) ;  /* 0x0000000000089947 */ /* 0x000fea0003800000 */
[----:B------:R-:W1:Y:S02]  /*0d70*/  SYNCS.PHASECHK.TRANS64.TRYWAIT P0, [UR13+0x1000], RZ ;  /* 0x001000ffff0075a7 */ /* 0x000e64000800110d */
[----:B-1----:R-:W-:Y:S05]  /*0d80*/  @!P0 BRA `(.L_x_8) ;  /* 0x0000003000e48947 */ /* 0x002fea0003800000 */
.L_x_7:
[----:B------:R-:W-:Y:S01]  /*0d90*/  BAR.SYNC.DEFER_BLOCKING 0x0 ;  /* 0x0000000000007b1d */ /* 0x000fe20000010000 */
[----:B------:R-:W-:Y:S02]  /*0da0*/  LOP3.LUT R42, R29, 0x80, RZ, 0xc0, !PT ;  /* 0x000000801d2a7812 */ /* 0x000fe400078ec0ff */
[--C-:B------:R-:W-:Y:S02]  /*0db0*/  SHF.R.U32.HI R0, RZ, 0x1, R29.reuse ;  /* 0x00000001ff007819 */ /* 0x100fe4000001161d */
[----:B------:R-:W-:Y:S01]  /*0dc0*/  SHF.R.U32.HI R42, RZ, 0x2, R42 ;  /* 0x00000002ff2a7819 */ /* 0x000fe2000001162a */
[----:B0-----:R-:W0:Y:S01]  /*0dd0*/  LDCU UR4, c[0x0][0x3a8] ;  /* 0x00007500ff0477ac */ /* 0x001e220008000800 */
[----:B------:R-:W-:Y:S01]  /*0de0*/  LOP3.LUT R0, R0, 0x30, RZ, 0xc0, !PT ;  /* 0x0000003000007812 */ /* 0x000fe200078ec0ff */
[----:B------:R-:W-:Y:S01]  /*0df0*/  LDTM.16dp32bit_t0_t15.x16 R4, tmem[UR15] ;  /* 0x0000000f000479ee */ /* 0x000fe20008a00000 */
[----:B------:R-:W0:Y:S01]  /*0e00*/  LDTM.16dp32bit_t16_t31.x16 R4, tmem[UR15+0x10] ;  /* 0x0000100f000479ee */ /* 0x000e220008a20000 */
[--C-:B------:R-:W-:Y:S01]  /*0e10*/  LOP3.LUT R3, R42, 0x10, R29.reuse, 0xf8, !PT ;  /* 0x000000102a037812 */ /* 0x100fe200078ef81d */
[----:B------:R-:W1:Y:S01]  /*0e20*/  LDCU.64 UR8, c[0x0][0x3d0] ;  /* 0x00007a00ff0877ac */ /* 0x000e620008000a00 */
[----:B------:R-:W-:-:S02]  /*0e30*/  LOP3.LUT R30, R0, 0xf, R29, 0xf8, !PT ;  /* 0x0000000f001e7812 */ /* 0x000fc400078ef81d */
[C---:B------:R-:W-:Y:S02]  /*0e40*/  LOP3.LUT R31, R3.reuse, 0x2, RZ, 0xfc, !PT ;  /* 0x00000002031f7812 */ /* 0x040fe400078efcff */
[C---:B------:R-:W-:Y:S01]  /*0e50*/  LOP3.LUT R0, R30.reuse, UR12, RZ, 0xfc, !PT ;  /* 0x0000000c1e007c12 */ /* 0x040fe2000f8efcff */
[----:B------:R-:W-:Y:S01]  /*0e60*/  IMAD.SHL.U32 R30, R30, 0x8, RZ ;  /* 0x000000081e1e7824 */ /* 0x000fe200078e00ff */
[C---:B------:R-:W-:Y:S02]  /*0e70*/  LOP3.LUT R37, R3.reuse, 0x3, RZ, 0xfc, !PT ;  /* 0x0000000303257812 */ /* 0x040fe400078efcff */
[C---:B------:R-:W-:Y:S02]  /*0e80*/  ISETP.GE.AND P0, PT, R0.reuse, R31, PT ;  /* 0x0000001f0000720c */ /* 0x040fe40003f06270 */
[----:B------:R-:W-:Y:S02]  /*0e90*/  LOP3.LUT R31, R3, 0x4, RZ, 0xfc, !PT ;  /* 0x00000004031f7812 */ /* 0x000fe400078efcff */
[----:B------:R-:W-:-:S02]  /*0ea0*/  ISETP.GE.AND P5, PT, R0, R37, PT ;  /* 0x000000250000720c */ /* 0x000fc40003fa6270 */
[C---:B------:R-:W-:Y:S02]  /*0eb0*/  ISETP.GE.AND P4, PT, R0.reuse, R31, PT ;  /* 0x0000001f0000720c */ /* 0x040fe40003f86270 */
[C---:B------:R-:W-:Y:S01]  /*0ec0*/  LOP3.LUT R37, R3.reuse, 0x5, RZ, 0xfc, !PT ;  /* 0x0000000503257812 */ /* 0x040fe200078efcff */
[----:B-1----:R-:W-:Y:S01]  /*0ed0*/  UIMAD UR8, UR10, UR8, URZ ;  /* 0x000000080a0872a4 */ /* 0x002fe2000f8e02ff */
[----:B------:R-:W-:Y:S02]  /*0ee0*/  LOP3.LUT R31, R3, 0x6, RZ, 0xfc, !PT ;  /* 0x00000006031f7812 */ /* 0x000fe400078efcff */
[----:B------:R-:W-:Y:S01]  /*0ef0*/  ISETP.GE.AND P3, PT, R0, R37, PT ;  /* 0x000000250000720c */ /* 0x000fe20003f66270 */
[----:B0-----:R-:W-:Y:S01]  /*0f00*/  FMUL R6, R6, UR4 ;  /* 0x0000000406067c20 */ /* 0x001fe20008400000 */
[----:B------:R-:W-:Y:S01]  /*0f10*/  FMUL R32, R7, UR4 ;  /* 0x0000000407207c20 */ /* 0x000fe20008400000 */
[----:B------:R-:W-:Y:S01]  /*0f20*/  LOP3.LUT R7, R3, 0x7, RZ, 0xfc, !PT ;  /* 0x0000000703077812 */ /* 0x000fe200078efcff */
[----:B------:R-:W-:Y:S01]  /*0f30*/  FMUL R40, R8, UR4 ;  /* 0x0000000408287c20 */ /* 0x000fe20008400000 */
[----:B------:R-:W-:Y:S01]  /*0f40*/  FMUL R10, R10, UR4 ;  /* 0x000000040a0a7c20 */ /* 0x000fe20008400000 */
[----:B------:R-:W-:Y:S01]  /*0f50*/  FSEL R38, R6, -INF , P0 ;  /* 0xff80000006267808 */ /* 0x000fe20000000000 */
[----:B------:R-:W-:Y:S01]  /*0f60*/  FMUL R37, R9, UR4 ;  /* 0x0000000409257c20 */ /* 0x000fe20008400000 */
[----:B------:R-:W-:Y:S01]  /*0f70*/  ISETP.GE.AND P0, PT, R0, R31, PT ;  /* 0x0000001f0000720c */ /* 0x000fe20003f06270 */
[----:B------:R-:W-:Y:S01]  /*0f80*/  FMUL R11, R11, UR4 ;  /* 0x000000040b0b7c20 */ /* 0x000fe20008400000 */
[C---:B------:R-:W-:Y:S01]  /*0f90*/  LOP3.LUT R31, R3.reuse, 0x8, RZ, 0xfc, !PT ;  /* 0x00000008031f7812 */ /* 0x040fe200078efcff */
[----:B------:R-:W-:Y:S01]  /*0fa0*/  FMUL R12, R12, UR4 ;  /* 0x000000040c0c7c20 */ /* 0x000fe20008400000 */
[----:B------:R-:W-:Y:S01]  /*0fb0*/  FSEL R8, R32, -INF , P5 ;  /* 0xff80000020087808 */ /* 0x000fe20002800000 */
[----:B------:R-:W-:Y:S01]  /*0fc0*/  FMUL R4, R4, UR4 ;  /* 0x0000000404047c20 */ /* 0x000fe20008400000 */
[----:B------:R-:W-:Y:S01]  /*0fd0*/  LOP3.LUT R9, R3, 0xa, RZ, 0xfc, !PT ;  /* 0x0000000a03097812 */ /* 0x000fe200078efcff */
[----:B------:R-:W-:Y:S01]  /*0fe0*/  FMUL R44, R13, UR4 ;  /* 0x000000040d2c7c20 */ /* 0x000fe20008400000 */
[----:B------:R-:W-:Y:S01]  /*0ff0*/  ISETP.GE.AND P5, PT, R0, R7, PT ;  /* 0x000000070000720c */ /* 0x000fe20003fa6270 */
        /* <DEDUP_REMOVED lines=8> */
[----:B------:R-:W-:Y:S01]  /*1080*/  USHF.L.U32 UR17, UR8, 0x1, URZ ;  /* 0x0000000108117899 */ /* 0x000fe200080006ff */
[----:B------:R-:W-:-:S02]  /*1090*/  ISETP.GE.AND P0, PT, R0, R9, PT ;  /* 0x000000090000720c */ /* 0x000fc40003f06270 */
[----:B------:R-:W-:Y:S02]  /*10a0*/  FSEL R37, R37, -INF , P3 ;  /* 0xff80000025257808 */ /* 0x000fe40001800000 */
[----:B------:R-:W-:Y:S02]  /*10b0*/  FSEL R9, R11, -INF , P5 ;  /* 0xff8000000b097808 */ /* 0x000fe40002800000 */
[C---:B------:R-:W-:Y:S02]  /*10c0*/  ISETP.GE.AND P3, PT, R0.reuse, R7, PT ;  /* 0x000000070000720c */ /* 0x040fe40003f66270 */
[----:B------:R-:W-:Y:S02]  /*10d0*/  ISETP.GE.AND P5, PT, R0, R3, PT ;  /* 0x000000030000720c */ /* 0x000fe40003fa6270 */
[----:B------:R-:W-:Y:S02]  /*10e0*/  LOP3.LUT R7, R3, 0xb, RZ, 0xfc, !PT ;  /* 0x0000000b03077812 */ /* 0x000fe400078efcff */
[----:B------:R-:W-:-:S02]  /*10f0*/  FSEL R12, R12, -INF , P4 ;  /* 0xff8000000c0c7808 */ /* 0x000fc40002000000 */
[----:B------:R-:W-:Y:S02]  /*1100*/  ISETP.GT.AND P4, PT, R0, R3, PT ;  /* 0x000000030000720c */ /* 0x000fe40003f84270 */
[----:B------:R-:W-:Y:S02]  /*1110*/  FSEL R6, R4, -INF , P5 ;  /* 0xff80000004067808 */ /* 0x000fe40002800000 */
[----:B------:R-:W-:Y:S02]  /*1120*/  ISETP.GE.AND P5, PT, R0, R7, PT ;  /* 0x000000070000720c */ /* 0x000fe40003fa6270 */
[----:B------:R-:W-:Y:S02]  /*1130*/  FSEL R7, R13, -INF , P4 ;  /* 0xff8000000d077808 */ /* 0x000fe40002000000 */
[----:B------:R-:W-:Y:S02]  /*1140*/  LOP3.LUT R5, R3, 0xc, RZ, 0xfc, !PT ;  /* 0x0000000c03057812 */ /* 0x000fe400078efcff */
[----:B------:R-:W-:-:S02]  /*1150*/  FMNMX3 R13, R6, R7, R38, !PT ;  /* 0x00000007060d7276 */ /* 0x000fc40007800026 */
[----:B------:R-:W-:Y:S02]  /*1160*/  LOP3.LUT R11, R3, 0xd, RZ, 0xfc, !PT ;  /* 0x0000000d030b7812 */ /* 0x000fe400078efcff */
[----:B------:R-:W-:Y:S02]  /*1170*/  FMNMX3 R13, R13, R8, R40, !PT ;  /* 0x000000080d0d7276 */ /* 0x000fe40007800028 */
[----:B------:R-:W-:Y:S02]  /*1180*/  FSEL R44, R44, -INF , P3 ;  /* 0xff8000002c2c7808 */ /* 0x000fe40001800000 */
[----:B------:R-:W-:Y:S01]  /*1190*/  FMNMX3 R4, R13, R37, R10, !PT ;  /* 0x000000250d047276 */ /* 0x000fe2000780000a */
[----:B------:R-:W-:Y:S01]  /*11a0*/  FMUL R13, R16, UR4 ;  /* 0x00000004100d7c20 */ /* 0x000fe20008400000 */
[C---:B------:R-:W-:Y:S01]  /*11b0*/  ISETP.GE.AND P3, PT, R0.reuse, R5, PT ;  /* 0x000000050000720c */ /* 0x040fe20003f66270 */
[----:B------:R-:W-:Y:S01]  /*11c0*/  FMUL R16, R19, UR4 ;  /* 0x0000000413107c20 */ /* 0x000fe20008400000 */
[----:B------:R-:W-:-:S02]  /*11d0*/  ISETP.GE.AND P4, PT, R0, R11, PT ;  /* 0x0000000b0000720c */ /* 0x000fc40003f86270 */
[----:B------:R-:W-:Y:S02]  /*11e0*/  LOP3.LUT R5, R3, 0xe, RZ, 0xfc, !PT ;  /* 0x0000000e03057812 */ /* 0x000fe400078efcff */
[----:B------:R-:W-:Y:S02]  /*11f0*/  FSEL R11, R14, -INF , P0 ;  /* 0xff8000000e0b7808 */ /* 0x000fe40000000000 */
[----:B------:R-:W-:Y:S02]  /*1200*/  FMNMX3 R4, R4, R9, R12, !PT ;  /* 0x0000000904047276 */ /* 0x000fe4000780000c */
[----:B------:R-:W-:Y:S01]  /*1210*/  FSEL R14, R15, -INF , P5 ;  /* 0xff8000000f0e7808 */ /* 0x000fe20002800000 */
[----:B------:R-:W-:Y:S01]  /*1220*/  FMUL R15, R17, UR4 ;  /* 0x00000004110f7c20 */ /* 0x000fe20008400000 */
[----:B------:R-:W-:Y:S01]  /*1230*/  ISETP.GE.AND P0, PT, R0, R5, PT ;  /* 0x000000050000720c */ /* 0x000fe20003f06270 */
[----:B------:R-:W-:Y:S01]  /*1240*/  UIMAD.WIDE UR4, UR8, 0x2, URZ ;  /* 0x00000002080478a5 */ /* 0x000fe2000f8e02ff */
[----:B------:R-:W-:-:S02]  /*1250*/  LOP3.LUT R5, R3, 0xf, RZ, 0xfc, !PT ;  /* 0x0000000f03057812 */ /* 0x000fc400078efcff */
[----:B------:R-:W-:Y:S02]  /*1260*/  FSEL R13, R13, -INF , P3 ;  /* 0xff8000000d0d7808 */ /* 0x000fe40001800000 */
[----:B------:R-:W-:Y:S02]  /*1270*/  FMNMX3 R4, R4, R44, R11, !PT ;  /* 0x0000002c04047276 */ /* 0x000fe4000780000b */
[----:B------:R-:W-:Y:S02]  /*1280*/  ISETP.GE.AND P5, PT, R0, R5, PT ;  /* 0x000000050000720c */ /* 0x000fe40003fa6270 */
[----:B------:R-:W-:Y:S02]  /*1290*/  FSEL R15, R15, -INF , P4 ;  /* 0xff8000000f0f7808 */ /* 0x000fe40002000000 */
[----:B------:R-:W-:Y:S02]  /*12a0*/  FSEL R18, R18, -INF , P0 ;  /* 0xff80000012127808 */ /* 0x000fe40000000000 */
[----:B------:R-:W-:-:S02]  /*12b0*/  FMNMX3 R4, R4, R14, R13, !PT ;  /* 0x0000000e04047276 */ /* 0x000fc4000780000d */
[----:B------:R-:W-:Y:S02]  /*12c0*/  FSEL R16, R16, -INF , P5 ;  /* 0xff80000010107808 */ /* 0x000fe40002800000 */
[----:B------:R-:W-:Y:S02]  /*12d0*/  FMNMX3 R5, R4, R15, R18, !PT ;  /* 0x0000000f04057276 */ /* 0x000fe40007800012 */
[C---:B------:R-:W-:Y:S02]  /*12e0*/  LOP3.LUT R4, R29.reuse, 0x1f, RZ, 0xc0, !PT ;  /* 0x0000001f1d047812 */ /* 0x040fe400078ec0ff */
[----:B------:R-:W-:Y:S02]  /*12f0*/  FMNMX R5, R16, R5, !PT ;  /* 0x0000000510057209 */ /* 0x000fe40007800000 */
[C---:B------:R-:W-:Y:S02]  /*1300*/  LOP3.LUT P3, RZ, R29.reuse, 0xff, RZ, 0xc0, !PT ;  /* 0x000000ff1dff7812 */ /* 0x040fe4000786c0ff */
[----:B------:R-:W-:Y:S01]  /*1310*/  LOP3.LUT R17, R29, 0xff, RZ, 0xc0, !PT ;  /* 0x000000ff1d117812 */ /* 0x000fe200078ec0ff */
[----:B------:R-:W0:Y:S01]  /*1320*/  SHFL.BFLY PT, R32, R5, 0x10, 0x1f ;  /* 0x0e001f0005207f89 */ /* 0x000e2200000e0000 */
[----:B------:R-:W-:-:S02]  /*1330*/  ISETP.GE.U32.AND P5, PT, R4, 0x10, PT ;  /* 0x000000100400780c */ /* 0x000fc40003fa6070 */
[----:B------:R-:W-:Y:S02]  /*1340*/  SHF.R.U32.HI R31, RZ, 0x5, R17 ;  /* 0x00000005ff1f7819 */ /* 0x000fe40000011611 */
[----:B------:R-:W-:Y:S02]  /*1350*/  ISETP.GE.U32.AND P6, PT, R17, 0x80, PT ;  /* 0x000000801100780c */ /* 0x000fe40003fc6070 */
[----:B------:R-:W-:Y:S02]  /*1360*/  LOP3.LUT R31, R30, 0x4, R31, 0xf8, !PT ;  /* 0x000000041e1f7812 */ /* 0x000fe400078ef81f */
[----:B------:R-:W-:Y:S01]  /*1370*/  LOP3.LUT R19, R29, 0x3f, RZ, 0xc0, !PT ;  /* 0x0000003f1d137812 */ /* 0x000fe200078ec0ff */
[----:B------:R-:W1:Y:S01]  /*1380*/  @!P3 SYNCS.CCTL.IV [UR13+0x1000] ;  /* 0x00100000ff00b9b1 */ /* 0x000e62000800000d */
[----:B------:R-:W-:Y:S01]  /*1390*/  NOP ;  /* 0x0000000000007918 */ /* 0x000fe20000000000 */
[----:B------:R-:W-:Y:S02]  /*13a0*/  PRMT R50, RZ, 0x7610, R50 ;  /* 0x00007610ff327816 */ /* 0x000fe40000000032 */
[----:B------:R-:W-:Y:S01]  /*13b0*/  IMAD R19, R19, UR9, RZ ;  /* 0x0000000913137c24 */ /* 0x000fe2000f8e02ff */
[----:B------:R-:W-:-:S02]  /*13c0*/  PRMT R51, RZ, 0x7610, R51 ;  /* 0x00007610ff337816 */ /* 0x000fc40000000033 */
[----:B------:R-:W-:Y:S01]  /*13d0*/  PRMT R53, RZ, 0x7610, R53 ;  /* 0x00007610ff357816 */ /* 0x000fe20000000035 */
[----:B------:R-:W-:Y:S01]  /*13e0*/  IMAD.SHL.U32 R41, R19, 0x2, RZ ;  /* 0x0000000213297824 */ /* 0x000fe200078e00ff */
[----:B0-----:R-:W-:Y:S02]  /*13f0*/  FMNMX R46, R5, R32, !PT ;  /* 0x00000020052e7209 */ /* 0x001fe40007800000 */
[----:B------:R-:W-:Y:S01]  /*1400*/  LEA R32, R17, UR13, 0x2 ;  /* 0x0000000d11207c11 */ /* 0x000fe2000f8e10ff */
[----:B------:R-:W0:Y:S02]  /*1410*/  LDC.64 R4, c[0x0][0x390] ;  /* 0x0000e400ff047b82 */ /* 0x000e240000000a00 */
[----:B-1----:R1:W-:Y:S06]  /*1420*/  @!P5 STS [R31+UR13+0x800], R46 ;  /* 0x0008002e1f00d988 */ /* 0x0023ec000800080d */
[----:B------:R-:W-:Y:S01]  /*1430*/  BAR.SYNC.DEFER_BLOCKING 0x0 ;  /* 0x0000000000007b1d */ /* 0x000fe20000010000 */
[----:B-1----:R-:W-:Y:S01]  /*1440*/  IMAD.HI R46, R19, 0x2, RZ ;  /* 0x00000002132e7827 */ /* 0x002fe200078e02ff */
[----:B0-----:R-:W-:-:S04]  /*1450*/  IADD3 R4, P0, P3, R41, UR17, R4 ;  /* 0x0000001129047c10 */ /* 0x001fc8000fb1e004 */
[----:B------:R-:W-:Y:S01]  /*1460*/  IADD3.X R5, PT, PT, R46, UR5, R5, P0, P3 ;  /* 0x000000052e057c10 */ /* 0x000fe200087e6405 */
[----:B------:R-:W0:Y:S01]  /*1470*/  @!P6 LDS R39, [R32+0x800] ;  /* 0x000800002027e984 */ /* 0x000e220000000800 */
[----:B------:R-:W-:-:S04]  /*1480*/  LOP3.LUT P0, RZ, R29, 0x1, RZ, 0xc0, !PT ;  /* 0x000000011dff7812 */ /* 0x000fc8000780c0ff */
[----:B------:R-:W-:Y:S01]  /*1490*/  ISETP.LT.U32.AND P0, PT, R17, 0x80, !P0 ;  /* 0x000000801100780c */ /* 0x000fe20004701070 */
[----:B0-----:R-:W0:Y:S02]  /*14a0*/  SHFL.BFLY PT, R48, R39, 0x1, 0x1f ;  /* 0x0c201f0027307f89 */ /* 0x001e2400000e0000 */
[----:B0-----:R-:W-:-:S10]  /*14b0*/  FMNMX R19, R39, R48, !PT ;  /* 0x0000003027137209 */ /* 0x001fd40007800000 */
[----:B------:R-:W-:Y:S01]  /*14c0*/  @P0 STS [R32+0x800], R19 ;  /* 0x0008001320000388 */ /* 0x000fe20000000800 */
[----:B------:R-:W-:Y:S06]  /*14d0*/  BAR.SYNC.DEFER_BLOCKING 0x0 ;  /* 0x0000000000007b1d */ /* 0x000fec0000010000 */
[----:B------:R-:W0:Y:S02]  /*14e0*/  LDS R17, [R30+UR13+0x800] ;  /* 0x0008000d1e117984 */ /* 0x000e240008000800 */
[----:B0-----:R-:W-:-:S05]  /*14f0*/  FMNMX R17, R17, -INF , !PT ;  /* 0xff80000011117809 */ /* 0x001fca0007800000 */
[--C-:B------:R-:W-:Y:S01]  /*1500*/  FADD R6, R6, -R17.reuse ;  /* 0x8000001106067221 */ /* 0x100fe20000000000 */
[--C-:B------:R-:W-:Y:S01]  /*1510*/  FADD R7, R7, -R17.reuse ;  /* 0x8000001107077221 */ /* 0x100fe20000000000 */
[--C-:B------:R-:W-:Y:S01]  /*1520*/  FADD R38, R38, -R17.reuse ;  /* 0x8000001126267221 */ /* 0x100fe20000000000 */
[--C-:B------:R-:W-:Y:S01]  /*1530*/  FADD R19, R8, -R17.reuse ;  /* 0x8000001108137221 */ /* 0x100fe20000000000 */
[----:B------:R-:W-:Y:S01]  /*1540*/  FMUL R6, R6, 1.4426950216293334961 ;  /* 0x3fb8aa3b06067820 */ /* 0x000fe20000400000 */
[----:B------:R-:W-:Y:S01]  /*1550*/  FMUL R7, R7, 1.4426950216293334961 ;  /* 0x3fb8aa3b07077820 */ /* 0x000fe20000400000 */
[--C-:B------:R-:W-:Y:S01]  /*1560*/  FADD R37, R37, -R17.reuse ;  /* 0x8000001125257221 */ /* 0x100fe20000000000 */
[----:B------:R-:W-:Y:S01]  /*1570*/  FMUL R38, R38, 1.4426950216293334961 ;  /* 0x3fb8aa3b26267820 */ /* 0x000fe20000400000 */
[----:B------:R-:W-:Y:S01]  /*1580*/  FMUL R19, R19, 1.4426950216293334961 ;  /* 0x3fb8aa3b13137820 */ /* 0x000fe20000400000 */
[--C-:B------:R-:W-:Y:S01]  /*1590*/  FADD R40, R40, -R17.reuse ;  /* 0x8000001128287221 */ /* 0x100fe20000000000 */
[----:B------:R-:W-:Y:S01]  /*15a0*/  MUFU.EX2 R6, R6 ;  /* 0x0000000600067308 */ /* 0x000fe20000000800 */
[----:B------:R-:W-:Y:S01]  /*15b0*/  FMUL R39, R37, 1.4426950216293334961 ;  /* 0x3fb8aa3b25277820 */ /* 0x000fe20000400000 */
[----:B------:R-:W-:Y:S01]  /*15c0*/  FADD R37, R10, -R17 ;  /* 0x800000110a257221 */ /* 0x000fe20000000000 */
[----:B------:R-:W-:-:S03]  /*15d0*/  FMUL R40, R40, 1.4426950216293334961 ;  /* 0x3fb8aa3b28287820 */ /* 0x000fc60000400000 */
[----:B------:R-:W-:Y:S01]  /*15e0*/  FMUL R41, R37, 1.4426950216293334961 ;  /* 0x3fb8aa3b25297820 */ /* 0x000fe20000400000 */
[--C-:B------:R-:W-:Y:S01]  /*15f0*/  FADD R37, R9, -R17.reuse ;  /* 0x8000001109257221 */ /* 0x100fe20000000000 */
[----:B------:R-:W0:Y:S08]  /*1600*/  MUFU.EX2 R7, R7 ;  /* 0x0000000700077308 */ /* 0x000e300000000800 */
[----:B------:R1:W2:Y:S08]  /*1610*/  MUFU.EX2 R8, R38 ;  /* 0x0000002600087308 */ /* 0x0002b00000000800 */
[----:B------:R-:W3:Y:S01]  /*1620*/  MUFU.EX2 R19, R19 ;  /* 0x0000001300137308 */ /* 0x000ee20000000800 */
[----:B-1----:R-:W-:Y:S01]  /*1630*/  FMUL R38, R37, 1.4426950216293334961 ;  /* 0x3fb8aa3b25267820 */ /* 0x002fe20000400000 */
[----:B------:R-:W-:-:S04]  /*1640*/  FADD R37, R12, -R17 ;  /* 0x800000110c257221 */ /* 0x000fc80000000000 */
[----:B------:R-:W-:Y:S01]  /*1650*/  FMUL R45, R37, 1.4426950216293334961 ;  /* 0x3fb8aa3b252d7820 */ /* 0x000fe20000400000 */
[--C-:B------:R-:W-:Y:S01]  /*1660*/  FADD R37, R44, -R17.reuse ;  /* 0x800000112c257221 */ /* 0x100fe20000000000 */
[----:B------:R1:W4:Y:S08]  /*1670*/  MUFU.EX2 R43, R40 ;  /* 0x00000028002b7308 */ /* 0x0003300000000800 */
[----:B------:R5:W0:Y:S01]  /*1680*/  MUFU.EX2 R10, R39 ;  /* 0x00000027000a7308 */ /* 0x000a220000000800 */
[----:B-1----:R-:W-:Y:S01]  /*1690*/  FMUL R40, R37, 1.4426950216293334961 ;  /* 0x3fb8aa3b25287820 */ /* 0x002fe20000400000 */
[----:B------:R-:W-:-:S06]  /*16a0*/  FADD R37, R11, -R17 ;  /* 0x800000110b257221 */ /* 0x000fcc0000000000 */
[----:B------:R0:W1:Y:S01]  /*16b0*/  MUFU.EX2 R9, R41 ;  /* 0x0000002900097308 */ /* 0x0000620000000800 */
[----:B-----5:R-:W-:Y:S01]  /*16c0*/  FMUL R39, R37, 1.4426950216293334961 ;  /* 0x3fb8aa3b25277820 */ /* 0x020fe20000400000 */
[----:B------:R-:W-:-:S06]  /*16d0*/  FADD R37, R14, -R17 ;  /* 0x800000110e257221 */ /* 0x000fcc0000000000 */
[----:B------:R5:W1:Y:S01]  /*16e0*/  MUFU.EX2 R12, R38 ;  /* 0x00000026000c7308 */ /* 0x000a620000000800 */
[----:B0-----:R-:W-:-:S04]  /*16f0*/  FADD R41, R6, R7 ;  /* 0x0000000706297221 */ /* 0x001fc80000000000 */
[----:B--2---:R-:W-:-:S03]  /*1700*/  FADD R46, R8, R41 ;  /* 0x00000029082e7221 */ /* 0x004fc60000000000 */
[----:B------:R4:W0:Y:S01]  /*1710*/  MUFU.EX2 R44, R45 ;  /* 0x0000002d002c7308 */ /* 0x0008220000000800 */
[----:B---3--:R-:W-:Y:S01]  /*1720*/  FADD R46, R19, R46 ;  /* 0x0000002e132e7221 */ /* 0x008fe20000000000 */
[----:B-----5:R-:W-:Y:S01]  /*1730*/  FMUL R38, R37, 1.4426950216293334961 ;  /* 0x3fb8aa3b25267820 */ /* 0x020fe20000400000 */
[----:B------:R-:W-:-:S04]  /*1740*/  FADD R37, R13, -R17 ;  /* 0x800000110d257221 */ /* 0x000fc80000000000 */
[----:B------:R-:W-:Y:S01]  /*1750*/  FMUL R41, R37, 1.4426950216293334961 ;  /* 0x3fb8aa3b25297820 */ /* 0x000fe20000400000 */
[----:B------:R2:W3:Y:S01]  /*1760*/  MUFU.EX2 R11, R40 ;  /* 0x00000028000b7308 */ /* 0x0004e20000000800 */
[----:B----4-:R-:W-:Y:S01]  /*1770*/  FADD R45, R43, R46 ;  /* 0x0000002e2b2d7221 */ /* 0x010fe20000000000 */
[----:B------:R-:W-:-:S06]  /*1780*/  FADD R37, R15, -R17 ;  /* 0x800000110f257221 */ /* 0x000fcc0000000000 */
[----:B------:R4:W5:Y:S01]  /*1790*/  MUFU.EX2 R14, R39 ;  /* 0x00000027000e7308 */ /* 0x0009620000000800 */
[----:B--2---:R-:W-:-:S04]  /*17a0*/  FADD R40, R10, R45 ;  /* 0x0000002d0a287221 */ /* 0x004fc80000000000 */
[----:B-1----:R-:W-:-:S03]  /*17b0*/  FADD R45, R9, R40 ;  /* 0x00000028092d7221 */ /* 0x002fc60000000000 */
[----:B------:R1:W2:Y:S01]  /*17c0*/  MUFU.EX2 R13, R38 ;  /* 0x00000026000d7308 */ /* 0x0002a20000000800 */
[----:B------:R-:W-:Y:S01]  /*17d0*/  FADD R45, R12, R45 ;  /* 0x0000002d0c2d7221 */ /* 0x000fe20000000000 */
[----:B----4-:R-:W-:Y:S01]  /*17e0*/  FMUL R39, R37, 1.4426950216293334961 ;  /* 0x3fb8aa3b25277820 */ /* 0x010fe20000400000 */
[----:B------:R-:W-:Y:S02]  /*17f0*/  FADD R37, R18, -R17 ;  /* 0x8000001112257221 */ /* 0x000fe40000000000 */
[----:B0-----:R-:W-:-:S03]  /*1800*/  FADD R40, R44, R45 ;  /* 0x0000002d2c287221 */ /* 0x001fc60000000000 */
[----:B------:R3:W0:Y:S01]  /*1810*/  MUFU.EX2 R15, R41 ;  /* 0x00000029000f7308 */ /* 0x0006220000000800 */
[----:B-1----:R-:W-:Y:S01]  /*1820*/  FMUL R38, R37, 1.4426950216293334961 ;  /* 0x3fb8aa3b25267820 */ /* 0x002fe20000400000 */
[----:B------:R-:W-:-:S04]  /*1830*/  FADD R37, R16, -R17 ;  /* 0x8000001110257221 */ /* 0x000fc80000000000 */
[----:B------:R-:W-:Y:S02]  /*1840*/  FMUL R37, R37, 1.4426950216293334961 ;  /* 0x3fb8aa3b25257820 */ /* 0x000fe40000400000 */
[----:B------:R0:W1:Y:S01]  /*1850*/  MUFU.EX2 R18, R39 ;  /* 0x0000002700127308 */ /* 0x0000620000000800 */
[----:B---3--:R-:W-:-:S04]  /*1860*/  FADD R41, R11, R40 ;  /* 0x000000280b297221 */ /* 0x008fc80000000000 */
[----:B-----5:R-:W-:-:S03]  /*1870*/  FADD R40, R14, R41 ;  /* 0x000000290e287221 */ /* 0x020fc60000000000 */
[----:B------:R-:W3:Y:S01]  /*1880*/  MUFU.EX2 R16, R38 ;  /* 0x0000002600107308 */ /* 0x000ee20000000800 */
[----:B--2---:R-:W-:-:S04]  /*1890*/  FADD R40, R13, R40 ;  /* 0x000000280d287221 */ /* 0x004fc80000000000 */
[----:B0-----:R-:W-:-:S03]  /*18a0*/  FADD R39, R15, R40 ;  /* 0x000000280f277221 */ /* 0x001fc60000000000 */
[----:B------:R-:W0:Y:S01]  /*18b0*/  MUFU.EX2 R45, R37 ;  /* 0x00000025002d7308 */ /* 0x000e220000000800 */
[----:B-1----:R-:W-:-:S04]  /*18c0*/  FADD R39, R18, R39 ;  /* 0x0000002712277221 */ /* 0x002fc80000000000 */
[----:B---3--:R-:W-:-:S04]  /*18d0*/  FADD R40, R16, R39 ;  /* 0x0000002710287221 */ /* 0x008fc80000000000 */
[----:B0-----:R-:W-:-:S05]  /*18e0*/  FADD R40, R45, R40 ;  /* 0x000000282d287221 */ /* 0x001fca0000000000 */
[----:B------:R-:W0:Y:S02]  /*18f0*/  SHFL.BFLY PT, R39, R40, 0x10, 0x1f ;  /* 0x0e001f0028277f89 */ /* 0x000e2400000e0000 */
[----:B0-----:R-:W-:Y:S01]  /*1900*/  FADD R38, R40, R39 ;  /* 0x0000002728267221 */ /* 0x001fe20000000000 */
[----:B------:R-:W-:Y:S08]  /*1910*/  BAR.SYNC.DEFER_BLOCKING 0x0 ;  /* 0x0000000000007b1d */ /* 0x000ff00000010000 */
[----:B------:R-:W0:Y:S01]  /*1920*/  LDC R39, c[0x0][0x3d8] ;  /* 0x0000f600ff277b82 */ /* 0x000e220000000800 */
[----:B------:R1:W-:Y:S07]  /*1930*/  @!P5 STS [R31+UR13+0x800], R38 ;  /* 0x000800261f00d988 */ /* 0x0003ee000800080d */
[----:B------:R-:W-:Y:S01]  /*1940*/  BAR.SYNC.DEFER_BLOCKING 0x0 ;  /* 0x0000000000007b1d */ /* 0x000fe20000010000 */
[----:B0-----:R-:W-:-:S04]  /*1950*/  IMAD R36, R36, R39, RZ ;  /* 0x0000002724247224 */ /* 0x001fc800078e02ff */
[----:B------:R-:W-:Y:S01]  /*1960*/  IMAD R37, R39, 0x4, R36 ;  /* 0x0000000427257824 */ /* 0x000fe200078e0224 */
[----:B------:R-:W-:-:S04]  /*1970*/  LEA R46, P3, R36, R4, 0x1 ;  /* 0x00000004242e7211 */ /* 0x000fc800078608ff */
[----:B------:R-:W-:Y:S01]  /*1980*/  LEA.HI.X.SX32 R47, R36, R5, 0x1, P3 ;  /* 0x00000005242f7211 */ /* 0x000fe200018f0eff */
[----:B------:R-:W-:Y:S01]  /*1990*/  IMAD R36, R39, 0x4, R37 ;  /* 0x0000000427247824 */ /* 0x000fe200078e0225 */
[----:B------:R-:W-:-:S04]  /*19a0*/  LEA R40, P3, R37, R4, 0x1 ;  /* 0x0000000425287211 */ /* 0x000fc800078608ff */
[----:B------:R-:W-:Y:S01]  /*19b0*/  LEA.HI.X.SX32 R41, R37, R5, 0x1, P3 ;  /* 0x0000000525297211 */ /* 0x000fe200018f0eff */
[----:B------:R-:W-:Y:S01]  /*19c0*/  IMAD R37, R39, 0x4, R36 ;  /* 0x0000000427257824 */ /* 0x000fe200078e0224 */
[----:B-1----:R-:W-:-:S04]  /*19d0*/  LEA R38, P3, R36, R4, 0x1 ;  /* 0x0000000424267211 */ /* 0x002fc800078608ff */
[----:B------:R-:W-:Y:S01]  /*19e0*/  LEA.HI.X.SX32 R39, R36, R5, 0x1, P3 ;  /* 0x0000000524277211 */ /* 0x000fe200018f0eff */
[----:B------:R-:W0:Y:S01]  /*19f0*/  @!P6 LDS R33, [R32+0x800] ;  /* 0x000800002021e984 */ /* 0x000e220000000800 */
[----:B------:R-:W-:-:S04]  /*1a00*/  LEA R36, P3, R37, R4, 0x1 ;  /* 0x0000000425247211 */ /* 0x000fc800078608ff */
[----:B------:R-:W-:Y:S01]  /*1a10*/  LEA.HI.X.SX32 R37, R37, R5, 0x1, P3 ;  /* 0x0000000525257211 */ /* 0x000fe200018f0eff */
[----:B0-----:R-:W0:Y:S02]  /*1a20*/  SHFL.BFLY PT, R48, R33, 0x1, 0x1f ;  /* 0x0c201f0021307f89 */ /* 0x001e2400000e0000 */
[--C-:B0-----:R-:W-:Y:S01]  /*1a30*/  FADD R49, R33, R48.reuse ;  /* 0x0000003021317221 */ /* 0x101fe20000000000 */
[----:B------:R-:W-:-:S04]  /*1a40*/  PRMT R48, RZ, 0x7610, R48 ;  /* 0x00007610ff307816 */ /* 0x000fc80000000030 */
[----:B------:R0:W-:Y:S01]  /*1a50*/  @P0 STS [R32+0x800], R49 ;  /* 0x0008003120000388 */ /* 0x0001e20000000800 */
[----:B------:R-:W-:Y:S06]  /*1a60*/  BAR.SYNC.DEFER_BLOCKING 0x0 ;  /* 0x0000000000007b1d */ /* 0x000fec0000010000 */
[----:B------:R-:W2:Y:S04]  /*1a70*/  @P1 LDG.E.U16 R48, desc[UR24][R46.64] ;  /* 0x000000182e301981 */ /* 0x000ea8000c1e1500 */
[----:B------:R-:W3:Y:S04]  /*1a80*/  @P1 LDG.E.U16 R50, desc[UR24][R38.64] ;  /* 0x0000001826321981 */ /* 0x000ee8000c1e1500 */
[----:B------:R-:W4:Y:S04]  /*1a90*/  @P1 LDG.E.U16 R51, desc[UR24][R40.64] ;  /* 0x0000001828331981 */ /* 0x000f28000c1e1500 */
[----:B------:R-:W5:Y:S01]  /*1aa0*/  @P1 LDG.E.U16 R53, desc[UR24][R36.64] ;  /* 0x0000001824351981 */ /* 0x000f62000c1e1500 */
[----:B------:R-:W-:Y:S01]  /*1ab0*/  UIADD3 UR17, UPT, UPT, UR11, 0x10, URZ ;  /* 0x000000100b117890 */ /* 0x000fe2000fffe0ff */
[----:B------:R-:W-:-:S02]  /*1ac0*/  F2FP.BF16.F32.PACK_AB R4, R7, R6 ;  /* 0x000000060704723e */ /* 0x000fc400000010ff */
[----:B------:R0:W1:Y:S01]  /*1ad0*/  LDS R33, [R30+UR13+0x800] ;  /* 0x0008000d1e217984 */ /* 0x0000620008000800 */
[----:B------:R-:W-:Y:S01]  /*1ae0*/  UIADD3 UR18, UPT, UPT, UR6, UR17, URZ ;  /* 0x0000001106127290 */ /* 0x000fe2000fffe0ff */
[----:B------:R-:W-:Y:S01]  /*1af0*/  F2FP.BF16.F32.PACK_AB R7, R12, R9 ;  /* 0x000000090c07723e */ /* 0x000fe200000010ff */
[----:B------:R-:W-:Y:S01]  /*1b00*/  FADD R12, -R17, -INF ;  /* 0xff800000110c7421 */ /* 0x000fe20000000100 */
[----:B------:R-:W-:Y:S01]  /*1b10*/  BAR.SYNC.DEFER_BLOCKING 0x0 ;  /* 0x0000000000007b1d */ /* 0x000fe20000010000 */
[----:B------:R-:W-:Y:S01]  /*1b20*/  ULEA UR18, UR20, UR18, 0x2 ;  /* 0x0000001214127291 */ /* 0x000fe2000f8e10ff */
[----:B------:R-:W-:Y:S01]  /*1b30*/  F2FP.BF16.F32.PACK_AB R5, R19, R8 ;  /* 0x000000081305723e */ /* 0x000fe200000010ff */
[----:B------:R-:W-:Y:S01]  /*1b40*/  FMUL R12, R12, 1.4426950216293334961 ;  /* 0x3fb8aa3b0c0c7820 */ /* 0x000fe20000400000 */
[----:B------:R-:W-:Y:S02]  /*1b50*/  F2FP.BF16.F32.PACK_AB R6, R10, R43 ;  /* 0x0000002b0a06723e */ /* 0x000fe400000010ff */
[----:B------:R-:W-:-:S02]  /*1b60*/  F2FP.BF16.F32.PACK_AB R8, R11, R44 ;  /* 0x0000002c0b08723e */ /* 0x000fc400000010ff */
[----:B------:R-:W-:Y:S02]  /*1b70*/  F2FP.BF16.F32.PACK_AB R9, R13, R14 ;  /* 0x0000000e0d09723e */ /* 0x000fe400000010ff */
[----:B------:R-:W-:Y:S02]  /*1b80*/  F2FP.BF16.F32.PACK_AB R10, R18, R15 ;  /* 0x0000000f120a723e */ /* 0x000fe400000010ff */
[----:B------:R-:W-:Y:S01]  /*1b90*/  F2FP.BF16.F32.PACK_AB R11, R45, R16 ;  /* 0x000000102d0b723e */ /* 0x000fe200000010ff */
[----:B--2---:R0:W-:Y:S04]  /*1ba0*/  STS.U16 [R27+UR13+0x800], R48 ;  /* 0x000800301b007988 */ /* 0x0041e8000800040d */
[----:B---3--:R0:W-:Y:S04]  /*1bb0*/  STS.U16 [R27+UR13+0xc00], R50 ;  /* 0x000c00321b007988 */ /* 0x0081e8000800040d */
[----:B----4-:R0:W-:Y:S04]  /*1bc0*/  STS.U16 [R26+UR13+0xa00], R51 ;  /* 0x000a00331a007988 */ /* 0x0101e8000800040d */
[----:B-----5:R0:W-:Y:S01]  /*1bd0*/  STS.U16 [R26+UR13+0xe00], R53 ;  /* 0x000e00351a007988 */ /* 0x0201e2000800040d */
[----:B-1----:R-:W-:Y:S05]  /*1be0*/  @!P1 BRA `(.L_x_9) ;  /* 0x0000000000089947 */ /* 0x002fea0003800000 */
[----:B------:R1:W-:Y:S01]  /*1bf0*/  STTM.16dp32bit_t0_t15.x8 tmem[UR18], R4 ;  /* 0x00000004000079ed */ /* 0x0003e20008980012 */
[----:B------:R1:W-:Y:S02]  /*1c00*/  STTM.16dp32bit_t16_t31.x8 tmem[UR18+0x8], R4 ;  /* 0x00000804000079ed */ /* 0x0003e400089a0012 */
.L_x_9:
[----:B------:R-:W2:Y:S02]  /*1c10*/  FENCE.VIEW.ASYNC.T ;  /* 0x00000000000073c6 */ /* 0x000ea40000000200 */
[----:B--2---:R-:W-:Y:S06]  /*1c20*/  BAR.SYNC.DEFER_BLOCKING 0x0 ;  /* 0x0000000000007b1d */ /* 0x004fec0000010000 */
[----:B------:R-:W2:Y:S01]  /*1c30*/  MUFU.EX2 R12, R12 ;  /* 0x0000000c000c7308 */ /* 0x000ea20000000800 */
[----:B-1----:R-:W1:Y:S01]  /*1c40*/  LDTM.16dp32bit_t0_t15.x4 R4, tmem[UR14] ;  /* 0x0000000e000479ee */ /* 0x002e620008900000 */
[----:B------:R-:W3:Y:S01]  /*1c50*/  LDTM.16dp32bit_t16_t31.x4 R4, tmem[UR14+0x4] ;  /* 0x0000040e000479ee */ /* 0x000ee20008920000 */
[----:B------:R-:W-:Y:S01]  /*1c60*/  NOP ;  /* 0x0000000000007918 */ /* 0x000fe20000000000 */
[----:B------:R-:W-:Y:S05]  /*1c70*/  @!P1 BRA `(.L_x_10) ;  /* 0x0000000000189947 */ /* 0x000fea0003800000 */
[C---:B-123--:R-:W-:Y:S01]  /*1c80*/  FMUL R4, R12.reuse, R4 ;  /* 0x000000040c047220 */ /* 0x04efe20000400000 */
[C---:B------:R-:W-:Y:S01]  /*1c90*/  FMUL R5, R12.reuse, R5 ;  /* 0x000000050c057220 */ /* 0x040fe20000400000 */
[C---:B------:R-:W-:Y:S01]  /*1ca0*/  FMUL R6, R12.reuse, R6 ;  /* 0x000000060c067220 */ /* 0x040fe20000400000 */
[----:B------:R-:W-:-:S04]  /*1cb0*/  FMUL R7, R12, R7 ;  /* 0x000000070c077220 */ /* 0x000fc80000400000 */
[----:B------:R4:W-:Y:S01]  /*1cc0*/  STTM.16dp32bit_t0_t15.x4 tmem[UR14], R4 ;  /* 0x00000004000079ed */ /* 0x0009e2000890000e */
[----:B------:R4:W-:Y:S02]  /*1cd0*/  STTM.16dp32bit_t16_t31.x4 tmem[UR14+0x4], R4 ;  /* 0x00000404000079ed */ /* 0x0009e4000892000e */
.L_x_10:
[----:B---3--:R-:W3:Y:S02]  /*1ce0*/  FENCE.VIEW.ASYNC.T ;  /* 0x00000000000073c6 */ /* 0x008ee40000000200 */
[----:B---3--:R-:W-:Y:S01]  /*1cf0*/  BAR.SYNC.DEFER_BLOCKING 0x0 ;  /* 0x0000000000007b1d */ /* 0x008fe20000010000 */
[----:B------:R-:W-:Y:S01]  /*1d00*/  UISETP.GE.AND UP0, UPT, UR12, 0x1, UPT ;  /* 0x000000010c00788c */ /* 0x000fe2000bf06270 */
[----:B--2---:R-:W-:Y:S01]  /*1d10*/  FADD R33, R12, R33 ;  /* 0x000000210c217221 */ /* 0x004fe20000000000 */
[----:B-1--4-:R-:W-:-:S03]  /*1d20*/  LOP3.LUT R5, R29, 0x10, RZ, 0xc0, !PT ;  /* 0x000000101d057812 */ /* 0x012fc600078ec0ff */
[----:B------:R1:W-:Y:S06]  /*1d30*/  MEMBAR.ALL.CTA ;  /* 0x0000000000007992 */ /* 0x0003ec0000008000 */
[----:B-1----:R-:W1:Y:S02]  /*1d40*/  FENCE.VIEW.ASYNC.S ;  /* 0x00000000000073c6 */ /* 0x002e640000000000 */
[----:B-1----:R-:W-:Y:S06]  /*1d50*/  BAR.SYNC.DEFER_BLOCKING 0x0 ;  /* 0x0000000000007b1d */ /* 0x002fec0000010000 */
[----:B------:R-:W-:Y:S05]  /*1d60*/  @!P2 BRA `(.L_x_11) ;  /* 0x000000000074a947 */ /* 0x000fea0003800000 */
[----:B------:R-:W-:Y:S02]  /*1d70*/  UIADD3 UR4, UPT, UPT, UR13, 0x800, URZ ;  /* 0x000008000d047890 */ /* 0x000fe4000fffe0ff */
[----:B------:R-:W-:Y:S02]  /*1d80*/  UIADD3 UR6, UPT, UPT, UR11, 0x18, URZ ;  /* 0x000000180b067890 */ /* 0x000fe4000fffe0ff */
[----:B------:R-:W-:Y:S02]  /*1d90*/  USHF.R.U32.HI UR4, URZ, 0x4, UR4 ;  /* 0x00000004ff047899 */ /* 0x000fe40008011604 */
[----:B------:R-:W-:Y:S02]  /*1da0*/  UIADD3 UR8, UPT, UPT, UR11, 0x20, URZ ;  /* 0x000000200b087890 */ /* 0x000fe4000fffe0ff */
[----:B------:R-:W-:Y:S02]  /*1db0*/  USGXT.U32 UR20, UR4, 0xe ;  /* 0x0000000e0414789a */ /* 0x000fe40008000000 */
[----:B------:R-:W-:-:S02]  /*1dc0*/  UIADD3 UR19, UPT, UPT, UR11, 0x28, URZ ;  /* 0x000000280b137890 */ /* 0x000fc4000fffe0ff */
[----:B------:R-:W-:Y:S01]  /*1dd0*/  UIADD3 UR32, UP3, UPT, UR20, 0x2, URZ ;  /* 0x0000000214207890 */ /* 0x000fe2000ff7e0ff */
[----:B------:R-:W-:Y:S01]  /*1de0*/  UMOV UR4, URZ ;  /* 0x000000ff00047c82 */ /* 0x000fe20008000000 */
[----:B------:R-:W-:Y:S02]  /*1df0*/  UMOV UR36, 0x0 ;  /* 0x0000000000247882 */ /* 0x000fe40000000000 */
[----:B------:R-:W-:Y:S01]  /*1e00*/  UIADD3.X UR33, UPT, UPT, UR4, 0x40004040, URZ, UP3, !UPT ;  /* 0x4000404004217890 */ /* 0x000fe20009ffe4ff */
[----:B------:R-:W-:Y:S01]  /*1e10*/  UMOV UR37, 0x4040490 ;  /* 0x0404049000257882 */ /* 0x000fe20000000000 */
[----:B------:R-:W-:Y:S02]  /*1e20*/  UMOV UR21, 0x40004040 ;  /* 0x4000404000157882 */ /* 0x000fe40000000000 */
[----:B------:R-:W-:Y:S01]  /*1e30*/  UIADD3.64 UR26, UPT, UPT, UR32, 0x2, URZ ;  /* 0x00000002201a7897 */ /* 0x000fe2000fffe0ff */
[----:B------:R1:W-:Y:S01]  /*1e40*/  UTCHMMA tmem[UR17], gdesc[UR20], tmem[UR11], tmem[UR36], idesc[UR37], UPT ;  /* 0x00ff2414110079ea */ /* 0x0003e2000b80000b */
[----:B------:R-:W-:Y:S01]  /*1e50*/  UIADD3.64 UR28, UPT, UPT, UR32, 0x4, URZ ;  /* 0x00000004201c7897 */ /* 0x000fe2000fffe0ff */
[----:B------:R-:W-:Y:S01]  /*1e60*/  UMOV UR38, 0x0 ;  /* 0x0000000000267882 */ /* 0x000fe20000000000 */
[----:B------:R-:W-:Y:S01]  /*1e70*/  UMOV UR39, 0x4040490 ;  /* 0x0404049000277882 */ /* 0x000fe20000000000 */
[----:B------:R-:W-:Y:S01]  /*1e80*/  UMOV UR40, 0x0 ;  /* 0x0000000000287882 */ /* 0x000fe20000000000 */
[----:B------:R-:W-:Y:S01]  /*1e90*/  UMOV UR41, 0x4040490 ;  /* 0x0404049000297882 */ /* 0x000fe20000000000 */
[----:B------:R-:W-:Y:S01]  /*1ea0*/  UMOV UR4, UR16 ;  /* 0x0000001000047c82 */ /* 0x000fe20008000000 */
[----:B------:R-:W-:Y:S01]  /*1eb0*/  UMOV UR5, URZ ;  /* 0x000000ff00057c82 */ /* 0x000fe20008000000 */
[----:B------:R-:W-:Y:S01]  /*1ec0*/  UMOV UR42, 0x0 ;  /* 0x00000000002a7882 */ /* 0x000fe20000000000 */
[----:B------:R-:W-:Y:S01]  /*1ed0*/  UMOV UR43, 0x4040490 ;  /* 0x04040490002b7882 */ /* 0x000fe20000000000 */
[----:B------:R1:W-:Y:S01]  /*1ee0*/  UTCHMMA tmem[UR6], gdesc[UR32], tmem[UR11], tmem[UR38], idesc[UR39], UPT ;  /* 0x00ff2620060079ea */ /* 0x0003e2000b80000b */
[----:B------:R-:W-:Y:S01]  /*1ef0*/  UMOV UR4, UR4 ;  /* 0x0000000400047c82 */ /* 0x000fe20008000000 */
[----:B------:R1:W-:Y:S01]  /*1f00*/  UTCHMMA tmem[UR8], gdesc[UR26], tmem[UR11], tmem[UR40], idesc[UR41], UPT ;  /* 0x00ff281a080079ea */ /* 0x0003e2000b80000b */
[----:B------:R1:W-:Y:S01]  /*1f10*/  UTCHMMA tmem[UR19], gdesc[UR28], tmem[UR11], tmem[UR42], idesc[UR43], UPT ;  /* 0x00ff2a1c130079ea */ /* 0x0003e2000b80000b */
[----:B------:R1:W-:Y:S01]  /*1f20*/  UTCBAR [UR4], URZ ;  /* 0x000000ff040073e9 */ /* 0x0003e200080000ff */
[----:B------:R-:W-:Y:S01]  /*1f30*/  NOP ;  /* 0x0000000000007918 */ /* 0x000fe20000000000 */
.L_x_11:
[----:B------:R-:W-:Y:S01]  /*1f40*/  FSEL R17, R17, -INF , P1 ;  /* 0xff80000011117808 */ /* 0x000fe20000800000 */
[----:B-1----:R-:W-:Y:S01]  /*1f50*/  UMOV UR4, URZ ;  /* 0x000000ff00047c82 */ /* 0x002fe20008000000 */
[----:B------:R-:W-:Y:S01]  /*1f60*/  FSEL R33, R33, 1, P1 ;  /* 0x3f80000021217808 */ /* 0x000fe20000800000 */
[----:B------:R-:W-:Y:S06]  /*1f70*/  BRA.U !UP0, `(.L_x_12) ;  /* 0x0000001508807547 */ /* 0x000fec000b800000 */
[----:B------:R-:W-:Y:S01]  /*1f80*/  UIADD3 UR4, UPT, UPT, UR13, 0x1800, URZ ;  /* 0x000018000d047890 */ /* 0x000fe2000fffe0ff */
[----:B------:R-:W-:Y:S01]  /*1f90*/  IMAD.IADD R42, R5, 0x1, R42 ;  /* 0x00000001052a7824 */ /* 0x000fe200078e022a */
[----:B------:R-:W-:Y:S01]  /*1fa0*/  USHF.L.U32 UR27, UR9, 0x6, URZ ;  /* 0x00000006091b7899 */ /* 0x000fe200080006ff */
[----:B0-----:R-:W-:Y:S01]  /*1fb0*/  IMAD.MOV.U32 R48, RZ, RZ, R17 ;  /* 0x000000ffff307224 */ /* 0x001fe200078e0011 */
[----:B------:R-:W-:Y:S01]  /*1fc0*/  USHF.R.U32.HI UR4, URZ, 0x4, UR4 ;  /* 0x00000004ff047899 */ /* 0x000fe20008011604 */
[----:B------:R-:W-:Y:S01]  /*1fd0*/  IMAD.MOV.U32 R49, RZ, RZ, RZ ;  /* 0x000000ffff317224 */ /* 0x000fe200078e00ff */
[----:B------:R-:W-:Y:S02]  /*1fe0*/  USHF.L.U32 UR28, UR7, 0x6, URZ ;  /* 0x00000006071c7899 */ /* 0x000fe400080006ff */
[----:B------:R-:W-:Y:S01]  /*1ff0*/  USGXT.U32 UR26, UR4, 0xe ;  /* 0x0000000e041a789a */ /* 0x000fe20008000000 */
[----:B------:R-:W-:Y:S01]  /*2000*/  IMAD.U32 R43, RZ, RZ, UR27 ;  /* 0x0000001bff2b7e24 */ /* 0x000fe2000f8e00ff */
[----:B------:R-:W-:-:S02]  /*2010*/  USHF.R.U32.HI UR35, URZ, 0x4, UR13 ;  /* 0x00000004ff237899 */ /* 0x000fc4000801160d */
[----:B------:R-:W-:Y:S01]  /*2020*/  UIADD3 UR32, UP0, UPT, UR26, 0x2, URZ ;  /* 0x000000021a207890 */ /* 0x000fe2000ff1e0ff */
[----:B------:R-:W-:Y:S01]  /*2030*/  UMOV UR4, URZ ;  /* 0x000000ff00047c82 */ /* 0x000fe20008000000 */
[----:B------:R-:W-:Y:S02]  /*2040*/  USHF.R.U32.HI UR19, URZ, 0x4, UR22 ;  /* 0x00000004ff137899 */ /* 0x000fe40008011616 */
[----:B------:R-:W-:Y:S02]  /*2050*/  UIADD3.X UR33, UPT, UPT, UR4, 0x40004040, URZ, UP0, !UPT ;  /* 0x4000404004217890 */ /* 0x000fe400087fe4ff */
[----:B------:R-:W-:Y:S01]  /*2060*/  UISETP.NE.U32.AND UP3, UPT, UR23, URZ, UPT ;  /* 0x000000ff1700728c */ /* 0x000fe2000bf65070 */
[----:B------:R-:W-:Y:S01]  /*2070*/  UMOV UR29, 0x1 ;  /* 0x00000001001d7882 */ /* 0x000fe20000000000 */
[----:B------:R-:W0:Y:S01]  /*2080*/  LDCU UR42, c[0x0][0x3a8] ;  /* 0x00007500ff2a77ac */ /* 0x000e220008000800 */
[----:B------:R-:W-:Y:S02]  /*2090*/  USGXT.U32 UR35, UR35, 0xe ;  /* 0x0000000e2323789a */ /* 0x000fe40008000000 */
[----:B------:R-:W-:-:S02]  /*20a0*/  USGXT.U32 UR19, UR19, 0xe ;  /* 0x0000000e1313789a */ /* 0x000fc40008000000 */
[----:B------:R-:W-:Y:S02]  /*20b0*/  UIADD3.64 UR38, UPT, UPT, UR32, 0x2, URZ ;  /* 0x0000000220267897 */ /* 0x000fe4000fffe0ff */
[----:B------:R-:W-:Y:S01]  /*20c0*/  UIADD3.64 UR36, UPT, UPT, UR32, 0x4, URZ ;  /* 0x0000000420247897 */ /* 0x000fe2000fffe0ff */
[----:B------:R-:W-:Y:S01]  /*20d0*/  UMOV UR8, URZ ;  /* 0x000000ff00087c82 */ /* 0x000fe20008000000 */
[----:B------:R-:W-:Y:S01]  /*20e0*/  UMOV UR9, URZ ;  /* 0x000000ff00097c82 */ /* 0x000fe20008000000 */
[----:B------:R-:W-:Y:S01]  /*20f0*/  UMOV UR5, URZ ;  /* 0x000000ff00057c82 */ /* 0x000fe20008000000 */
[----:B------:R-:W-:-:S08]  /*2100*/  UMOV UR30, UR28 ;  /* 0x0000001c001e7c82 */ /* 0x000fd00008000000 */
.L_x_17:
[----:B------:R-:W-:Y:S02]  /*2110*/  IMAD.U32 R9, RZ, RZ, UR30 ;  /* 0x0000001eff097e24 */ /* 0x000fe4000f8e00ff */
[----:B------:R-:W-:Y:S02]  /*2120*/  IMAD.U32 R11, RZ, RZ, UR30 ;  /* 0x0000001eff0b7e24 */ /* 0x000fe4000f8e00ff */
[----:B------:R-:W-:Y:S02]  /*2130*/  IMAD.U32 R7, RZ, RZ, UR30 ;  /* 0x0000001eff077e24 */ /* 0x000fe4000f8e00ff */
[----:B------:R-:W-:Y:S02]  /*2140*/  IMAD.U32 R5, RZ, RZ, UR30 ;  /* 0x0000001eff057e24 */ /* 0x000fe4000f8e00ff */
[----:B------:R-:W-:-:S04]  /*2150*/  IMAD.WIDE R8, R9, 0x2, R34 ;  /* 0x0000000209087825 */ /* 0x000fc800078e0222 */
[----:B------:R-:W-:Y:S02]  /*2160*/  IMAD.WIDE R10, R11, 0x2, R20 ;  /* 0x000000020b0a7825 */ /* 0x000fe400078e0214 */
[----:B------:R-:W2:Y:S02]  /*2170*/  LDG.E.U16 R9, desc[UR24][R8.64] ;  /* 0x0000001808097981 */ /* 0x000ea4000c1e1500 */
[----:B------:R-:W-:Y:S02]  /*2180*/  IMAD.WIDE R6, R7, 0x2, R24 ;  /* 0x0000000207067825 */ /* 0x000fe400078e0218 */
[----:B------:R-:W3:Y:S02]  /*2190*/  LDG.E.U16 R11, desc[UR24][R10.64] ;  /* 0x000000180a0b7981 */ /* 0x000ee4000c1e1500 */
[----:B------:R-:W-:Y:S02]  /*21a0*/  IMAD.WIDE R4, R5, 0x2, R22 ;  /* 0x0000000205047825 */ /* 0x000fe400078e0216 */
[----:B------:R-:W4:Y:S04]  /*21b0*/  LDG.E.U16 R7, desc[UR24][R6.64] ;  /* 0x0000001806077981 */ /* 0x000f28000c1e1500 */
[----:B------:R-:W5:Y:S01]  /*21c0*/  LDG.E.U16 R5, desc[UR24][R4.64] ;  /* 0x0000001804057981 */ /* 0x000f62000c1e1500 */
[----:B------:R-:W-:Y:S01]  /*21d0*/  LOP3.LUT P1, RZ, R29, 0xff, RZ, 0xc0, !PT ;  /* 0x000000ff1dff7812 */ /* 0x000fe2000782c0ff */
[----:B------:R-:W-:-:S02]  /*21e0*/  UMOV UR6, 0x1 ;  /* 0x0000000100067882 */ /* 0x000fc40000000000 */
[----:B------:R-:W-:-:S04]  /*21f0*/  @!UP2 UIADD3 UR6, UPT, UPT, -UR6, 0x100000, URZ ;  /* 0x001000000606a890 */ /* 0x000fc8000fffe1ff */
[----:B------:R-:W-:Y:S02]  /*2200*/  @!UP2 USHF.L.U32 UR7, UR6, 0xb, URZ ;  /* 0x0000000b0607a899 */ /* 0x000fe400080006ff */
[----:B------:R-:W-:-:S04]  /*2210*/  @!UP2 USHF.L.U32 UR6, UR6, 0x1, URZ ;  /* 0x000000010606a899 */ /* 0x000fc800080006ff */
[----:B------:R-:W-:Y:S01]  /*2220*/  VOTEU.ALL UP0, P1 ;  /* 0x0000000000ff7886 */ /* 0x000fe20000800000 */
[----:B--2---:R1:W-:Y:S04]  /*2230*/  STS.U16 [R2+UR13+0x1000], R9 ;  /* 0x0010000902007988 */ /* 0x0043e8000800040d */
[----:B---3--:R1:W-:Y:S04]  /*2240*/  STS.U16 [R2+UR13+0x1200], R11 ;  /* 0x0012000b02007988 */ /* 0x0083e8000800040d */
[----:B----4-:R1:W-:Y:S04]  /*2250*/  STS.U16 [R2+UR13+0x1400], R7 ;  /* 0x0014000702007988 */ /* 0x0103e8000800040d */
[----:B-----5:R1:W-:Y:S01]  /*2260*/  STS.U16 [R2+UR13+0x1600], R5 ;  /* 0x0016000502007988 */ /* 0x0203e2000800040d */
[----:B------:R2:W-:Y:S06]  /*2270*/  MEMBAR.ALL.CTA ;  /* 0x0000000000007992 */ /* 0x0005ec0000008000 */
[----:B--2---:R-:W-:Y:S04]  /*2280*/  FENCE.VIEW.ASYNC.S ;  /* 0x00000000000073c6 */ /* 0x004fe80000000000 */
[----:B------:R-:W2:Y:S02]  /*2290*/  FENCE.VIEW.ASYNC.S ;  /* 0x00000000000073c6 */ /* 0x000ea40000000000 */
[----:B--2---:R1:W2:Y:S02]  /*22a0*/  @!UP0 SYNCS.EXCH.64 URZ, [UR13+0x2010], UR6 ;  /* 0x002010060dff85b2 */ /* 0x0042a40008000100 */
[----:B--2---:R-:W-:Y:S06]  /*22b0*/  BAR.SYNC.DEFER_BLOCKING 0x0 ;  /* 0x0000000000007b1d */ /* 0x004fec0000010000 */
[----:B-1----:R-:W-:Y:S05]  /*22c0*/  BRA.U UP3, `(.L_x_13) ;  /* 0x0000000103307547 */ /* 0x002fea000b800000 */
[----:B------:R-:W-:Y:S01]  /*22d0*/  UIADD3 UR6, UPT, UPT, UR13, 0x2010, URZ ;  /* 0x000020100d067890 */ /* 0x000fe2000fffe0ff */
[----:B------:R-:W-:Y:S01]  /*22e0*/  UMOV UR7, URZ ;  /* 0x000000ff00077c82 */ /* 0x000fe20008000000 */
[----:B------:R-:W-:Y:S01]  /*22f0*/  UMOV UR22, UR35 ;  /* 0x0000002300167c82 */ /* 0x000fe20008000000 */
[----:B------:R-:W-:Y:S01]  /*2300*/  UMOV UR23, 0x40004040 ;  /* 0x4000404000177882 */ /* 0x000fe20000000000 */
[----:B------:R-:W-:Y:S01]  /*2310*/  UMOV UR20, UR19 ;  /* 0x0000001300147c82 */ /* 0x000fe20008000000 */
[----:B------:R-:W-:Y:S01]  /*2320*/  UMOV UR21, 0xc0004010 ;  /* 0xc000401000157882 */ /* 0x000fe20000000000 */
[----:B------:R-:W-:Y:S01]  /*2330*/  UMOV UR40, 0x0 ;  /* 0x0000000000287882 */ /* 0x000fe20000000000 */
[----:B------:R-:W-:Y:S01]  /*2340*/  UMOV UR41, 0x4108490 ;  /* 0x0410849000297882 */ /* 0x000fe20000000000 */
[----:B------:R-:W-:Y:S01]  /*2350*/  UMOV UR6, UR6 ;  /* 0x0000000600067c82 */ /* 0x000fe20008000000 */
[----:B------:R1:W-:Y:S01]  /*2360*/  UTCHMMA gdesc[UR22], gdesc[UR20], tmem[UR34], tmem[UR40], idesc[UR41], !UPT ;  /* 0x00ff2814160075ea */ /* 0x0003e2000f800022 */
[----:B------:R1:W-:Y:S01]  /*2370*/  UTCBAR [UR6], URZ ;  /* 0x000000ff060073e9 */ /* 0x0003e200080000ff */
[----:B------:R-:W-:-:S02]  /*2380*/  NOP ;  /* 0x0000000000007918 */ /* 0x000fc40000000000 */
.L_x_13:
[----:B------:R-:W2:Y:S01]  /*2390*/  SYNCS.PHASECHK.TRANS64.TRYWAIT P3, [UR13+0x2010], RZ ;  /* 0x002010ffff0075a7 */ /* 0x000ea2000806110d */
[----:B------:R-:W-:-:S04]  /*23a0*/  IADD3 R51, P1, PT, R42, UR8, RZ ;  /* 0x000000082a337c10 */ /* 0x000fc8000ff3e0ff */
[C---:B------:R-:W-:Y:S01]  /*23b0*/  IADD3 R5, P2, PT, R51.reuse, 0x40, RZ ;  /* 0x0000004033057810 */ /* 0x040fe20007f5e0ff */
[----:B------:R-:W-:Y:S01]  /*23c0*/  IMAD.X R50, RZ, RZ, UR9, P1 ;  /* 0x00000009ff327e24 */ /* 0x000fe200088e06ff */
[----:B------:R-:W-:-:S03]  /*23d0*/  IADD3 R7, P1, PT, R51, 0x42, RZ ;  /* 0x0000004233077810 */ /* 0x000fc60007f3e0ff */
[--C-:B------:R-:W-:Y:S01]  /*23e0*/  IMAD.X R4, RZ, RZ, R50.reuse, P2 ;  /* 0x000000ffff047224 */ /* 0x100fe200010e0632 */
[C---:B------:R-:W-:Y:S01]  /*23f0*/  IADD3 R9, P2, PT, R51.reuse, 0x43, RZ ;  /* 0x0000004333097810 */ /* 0x040fe20007f5e0ff */
[----:B------:R-:W-:Y:S01]  /*2400*/  IMAD.X R6, RZ, RZ, R50, P1 ;  /* 0x000000ffff067224 */ /* 0x000fe200008e0632 */
[----:B------:R-:W-:-:S03]  /*2410*/  IADD3 R57, P1, PT, R51, 0x44, RZ ;  /* 0x0000004433397810 */ /* 0x000fc60007f3e0ff */
[--C-:B------:R-:W-:Y:S01]  /*2420*/  IMAD.X R58, RZ, RZ, R50.reuse, P2 ;  /* 0x000000ffff3a7224 */ /* 0x100fe200010e0632 */
[C---:B------:R-:W-:Y:S01]  /*2430*/  IADD3 R55, P2, PT, R51.reuse, 0x45, RZ ;  /* 0x0000004533377810 */ /* 0x040fe20007f5e0ff */
[----:B------:R-:W-:Y:S01]  /*2440*/  IMAD.X R56, RZ, RZ, R50, P1 ;  /* 0x000000ffff387224 */ /* 0x000fe200008e0632 */
[----:B------:R-:W-:-:S03]  /*2450*/  IADD3 R53, P1, PT, R51, 0x46, RZ ;  /* 0x0000004633357810 */ /* 0x000fc60007f3e0ff */
[--C-:B------:R-:W-:Y:S01]  /*2460*/  IMAD.X R52, RZ, RZ, R50.reuse, P2 ;  /* 0x000000ffff347224 */ /* 0x100fe200010e0632 */
[----:B------:R-:W-:Y:S01]  /*2470*/  IADD3 R51, P2, PT, R51, 0x47, RZ ;  /* 0x0000004733337810 */ /* 0x000fe20007f5e0ff */
[----:B------:R-:W-:Y:S01]  /*2480*/  IMAD.X R54, RZ, RZ, R50, P1 ;  /* 0x000000ffff367224 */ /* 0x000fe200008e0632 */
[----:B------:R-:W-:-:S03]  /*2490*/  ISETP.GT.U32.AND P1, PT, R7, R0, PT ;  /* 0x000000000700720c */ /* 0x000fc60003f24070 */
[----:B------:R-:W-:Y:S01]  /*24a0*/  IMAD.X R50, RZ, RZ, R50, P2 ;  /* 0x000000ffff327224 */ /* 0x000fe200010e0632 */
[----:B------:R-:W-:Y:S01]  /*24b0*/  ISETP.GT.U32.AND P2, PT, R5, R0, PT ;  /* 0x000000000500720c */ /* 0x000fe20003f44070 */
[----:B--2---:R-:W-:-:S12]  /*24c0*/  @!P3 BRA `(.L_x_14) ;  /* 0x0000001c0020b947 */ /* 0x004fd80003800000 */
.L_x_23:
[----:B------:R-:W-:Y:S01]  /*24d0*/  BAR.SYNC.DEFER_BLOCKING 0x0 ;  /* 0x0000000000007b1d */ /* 0x000fe20000010000 */
[-C--:B------:R-:W-:Y:S01]  /*24e0*/  ISETP.GE.U32.AND P3, PT, R5, R0.reuse, PT ;  /* 0x000000000500720c */ /* 0x080fe20003f66070 */
[----:B-1----:R-:W-:Y:S01]  /*24f0*/  UIADD3 UR22, UP0, UPT, UR8, 0x40, URZ ;  /* 0x0000004008167890 */ /* 0x002fe2000ff1e0ff */
[----:B------:R-:W-:Y:S01]  /*2500*/  ISETP.GT.U32.AND.EX P1, PT, R6, RZ, PT, P1 ;  /* 0x000000ff0600720c */ /* 0x000fe20003f24110 */
[----:B------:R-:W-:Y:S01]  /*2510*/  IMAD.U32 R49, R49, -0x80000000, RZ ;  /* 0x8000000031317824 */ /* 0x000fe200078e00ff */
[C---:B------:R-:W-:Y:S01]  /*2520*/  ISETP.GT.U32.AND.EX P2, PT, R4.reuse, RZ, PT, P2 ;  /* 0x000000ff0400720c */ /* 0x040fe20003f44120 */
[----:B------:R-:W-:Y:S01]  /*2530*/  UIADD3.X UR23, UPT, UPT, URZ, UR9, URZ, UP0, !UPT ;  /* 0x00000009ff177290 */ /* 0x000fe200087fe4ff */
[----:B------:R-:W-:Y:S01]  /*2540*/  ISETP.GE.U32.AND.EX P3, PT, R4, RZ, PT, P3 ;  /* 0x000000ff0400720c */ /* 0x000fe20003f66130 */
[----:B------:R-:W-:Y:S01]  /*2550*/  IMAD.WIDE R60, R43, 0x2, R38 ;  /* 0x000000022b3c7825 */ /* 0x000fe200078e0226 */
[-C--:B------:R-:W-:Y:S02]  /*2560*/  ISETP.GT.U32.AND P4, PT, R9, R0.reuse, PT ;  /* 0x000000000900720c */ /* 0x080fe40003f84070 */
[----:B------:R-:W-:Y:S01]  /*2570*/  LDTM.16dp32bit_t0_t15.x16 R4, tmem[UR15] ;  /* 0x0000000f000479ee */ /* 0x000fe20008a00000 */
[----:B------:R-:W1:Y:S01]  /*2580*/  LDTM.16dp32bit_t16_t31.x16 R4, tmem[UR15+0x10] ;  /* 0x0000100f000479ee */ /* 0x000e620008a20000 */
[----:B------:R-:W-:Y:S01]  /*2590*/  ISETP.GT.U32.AND.EX P4, PT, R58, RZ, PT, P4 ;  /* 0x000000ff3a00720c */ /* 0x000fe20003f84140 */
[----:B01----:R-:W-:Y:S01]  /*25a0*/  FMUL R4, R4, UR42 ;  /* 0x0000002a04047c20 */ /* 0x003fe20008400000 */
[----:B------:R-:W-:Y:S01]  /*25b0*/  FMUL R6, R6, UR42 ;  /* 0x0000002a06067c20 */ /* 0x000fe20008400000 */
[----:B------:R-:W-:Y:S01]  /*25c0*/  FMUL R7, R7, UR42 ;  /* 0x0000002a07077c20 */ /* 0x000fe20008400000 */
[----:B------:R-:W-:Y:S01]  /*25d0*/  FMUL R5, R5, UR42 ;  /* 0x0000002a05057c20 */ /* 0x000fe20008400000 */
[----:B------:R-:W-:Y:S01]  /*25e0*/  FMUL R9, R9, UR42 ;  /* 0x0000002a09097c20 */ /* 0x000fe20008400000 */
[----:B------:R-:W-:Y:S01]  /*25f0*/  FSEL R4, R4, -INF , !P2 ;  /* 0xff80000004047808 */ /* 0x000fe20005000000 */
[----:B------:R-:W-:Y:S01]  /*2600*/  FMUL R18, R18, UR42 ;  /* 0x0000002a12127c20 */ /* 0x000fe20008400000 */
[----:B------:R-:W-:Y:S01]  /*2610*/  ISETP.GT.U32.AND P2, PT, R57, R0, PT ;  /* 0x000000003900720c */ /* 0x000fe20003f44070 */
[----:B------:R-:W-:Y:S01]  /*2620*/  FMUL R19, R19, UR42 ;  /* 0x0000002a13137c20 */ /* 0x000fe20008400000 */
[----:B------:R-:W-:-:S02]  /*2630*/  FSEL R6, R6, -INF , !P1 ;  /* 0xff80000006067808 */ /* 0x000fc40004800000 */
[-C--:B------:R-:W-:Y:S01]  /*2640*/  ISETP.GT.U32.AND P1, PT, R55, R0.reuse, PT ;  /* 0x000000003700720c */ /* 0x080fe20003f24070 */
[----:B------:R-:W-:Y:S01]  /*2650*/  FMUL R55, R8, UR42 ;  /* 0x0000002a08377c20 */ /* 0x000fe20008400000 */
[----:B------:R-:W-:Y:S01]  /*2660*/  ISETP.GT.U32.AND.EX P2, PT, R56, RZ, PT, P2 ;  /* 0x000000ff3800720c */ /* 0x000fe20003f44120 */
[----:B------:R-:W-:Y:S01]  /*2670*/  IMAD.U32 R56, RZ, RZ, UR22 ;  /* 0x00000016ff387e24 */ /* 0x000fe2000f8e00ff */
[----:B------:R-:W-:Y:S02]  /*2680*/  FSEL R8, R7, -INF , !P4 ;  /* 0xff80000007087808 */ /* 0x000fe40006000000 */
[----:B------:R-:W-:Y:S02]  /*2690*/  FSEL R7, R55, -INF , !P2 ;  /* 0xff80000037077808 */ /* 0x000fe40005000000 */
[----:B------:R-:W-:Y:S02]  /*26a0*/  ISETP.GT.U32.AND P2, PT, R51, R0, PT ;  /* 0x000000003300720c */ /* 0x000fe40003f44070 */
[----:B------:R-:W-:Y:S01]  /*26b0*/  ISETP.GT.U32.AND.EX P1, PT, R52, RZ, PT, P1 ;  /* 0x000000ff3400720c */ /* 0x000fe20003f24110 */
[----:B------:R-:W-:Y:S01]  /*26c0*/  IMAD.U32 R52, RZ, RZ, UR22 ;  /* 0x00000016ff347e24 */ /* 0x000fe2000f8e00ff */
[----:B------:R-:W-:-:S02]  /*26d0*/  FSEL R5, R5, -INF , !P3 ;  /* 0xff80000005057808 */ /* 0x000fc40005800000 */
[-C--:B------:R-:W-:Y:S01]  /*26e0*/  ISETP.GT.U32.AND P3, PT, R53, R0.reuse, PT ;  /* 0x000000003500720c */ /* 0x080fe20003f64070 */
[----:B------:R-:W-:Y:S01]  /*26f0*/  IMAD.U32 R53, RZ, RZ, UR23 ;  /* 0x00000017ff357e24 */ /* 0x000fe2000f8e00ff */
[--C-:B------:R-:W-:Y:S02]  /*2700*/  LOP3.LUT R51, R56, 0x9, R3.reuse, 0xfe, !PT ;  /* 0x0000000938337812 */ /* 0x100fe400078efe03 */
[----:B------:R-:W-:Y:S02]  /*2710*/  ISETP.GT.U32.AND.EX P2, PT, R50, RZ, PT, P2 ;  /* 0x000000ff3200720c */ /* 0x000fe40003f44120 */
[----:B------:R-:W-:Y:S01]  /*2720*/  FSEL R50, R9, -INF , !P1 ;  /* 0xff80000009327808 */ /* 0x000fe20004800000 */
[----:B------:R-:W-:Y:S01]  /*2730*/  FMUL R9, R10, UR42 ;  /* 0x0000002a0a097c20 */ /* 0x000fe20008400000 */
[----:B------:R-:W-:Y:S01]  /*2740*/  ISETP.GT.U32.AND.EX P3, PT, R54, RZ, PT, P3 ;  /* 0x000000ff3600720c */ /* 0x000fe20003f64130 */
[----:B------:R-:W-:Y:S01]  /*2750*/  FMUL R10, R11, UR42 ;  /* 0x0000002a0b0a7c20 */ /* 0x000fe20008400000 */
[----:B------:R-:W-:Y:S01]  /*2760*/  ISETP.GT.U32.AND P1, PT, R51, R0, PT ;  /* 0x000000003300720c */ /* 0x000fe20003f24070 */
[----:B------:R-:W-:Y:S01]  /*2770*/  IMAD.U32 R54, RZ, RZ, UR22 ;  /* 0x00000016ff367e24 */ /* 0x000fe2000f8e00ff */
[----:B------:R-:W-:-:S02]  /*2780*/  LOP3.LUT R51, R52, 0x8, R3, 0xfe, !PT ;  /* 0x0000000834337812 */ /* 0x000fc400078efe03 */
[----:B------:R-:W-:Y:S02]  /*2790*/  FSEL R9, R9, -INF , !P3 ;  /* 0xff80000009097808 */ /* 0x000fe40005800000 */
[-C--:B------:R-:W-:Y:S01]  /*27a0*/  ISETP.GT.U32.AND P3, PT, R51, R0.reuse, PT ;  /* 0x000000003300720c */ /* 0x080fe20003f64070 */
[----:B------:R-:W-:Y:S01]  /*27b0*/  IMAD.U32 R51, RZ, RZ, UR23 ;  /* 0x00000017ff337e24 */ /* 0x000fe2000f8e00ff */
[----:B------:R-:W-:Y:S02]  /*27c0*/  LOP3.LUT R11, R52, 0xb, R3, 0xfe, !PT ;  /* 0x0000000b340b7812 */ /* 0x000fe400078efe03 */
[----:B------:R-:W-:Y:S02]  /*27d0*/  FSEL R10, R10, -INF , !P2 ;  /* 0xff8000000a0a7808 */ /* 0x000fe40005000000 */
[----:B------:R-:W-:Y:S01]  /*27e0*/  ISETP.GT.U32.AND P2, PT, R11, R0, PT ;  /* 0x000000000b00720c */ /* 0x000fe20003f44070 */
[----:B------:R-:W-:Y:S01]  /*27f0*/  FMUL R11, R12, UR42 ;  /* 0x0000002a0c0b7c20 */ /* 0x000fe20008400000 */
[----:B------:R-:W-:Y:S01]  /*2800*/  ISETP.GT.U32.AND.EX P1, PT, R51, RZ, PT, P1 ;  /* 0x000000ff3300720c */ /* 0x000fe20003f24110 */
[----:B------:R-:W-:Y:S01]  /*2810*/  FMUL R12, R13, UR42 ;  /* 0x0000002a0d0c7c20 */ /* 0x000fe20008400000 */
[----:B------:R-:W-:-:S02]  /*2820*/  ISETP.GT.U32.AND.EX P3, PT, R53, RZ, PT, P3 ;  /* 0x000000ff3500720c */ /* 0x000fc40003f64130 */
[--C-:B------:R-:W-:Y:S01]  /*2830*/  LOP3.LUT R51, R52, 0xf, R3.reuse, 0xfe, !PT ;  /* 0x0000000f34337812 */ /* 0x100fe200078efe03 */
[----:B------:R-:W-:Y:S01]  /*2840*/  IMAD.U32 R52, RZ, RZ, UR23 ;  /* 0x00000017ff347e24 */ /* 0x000fe2000f8e00ff */
[--C-:B------:R-:W-:Y:S02]  /*2850*/  LOP3.LUT R13, R54, 0xa, R3.reuse, 0xfe, !PT ;  /* 0x0000000a360d7812 */ /* 0x100fe400078efe03 */
[----:B------:R-:W-:Y:S02]  /*2860*/  FSEL R11, R11, -INF , !P3 ;  /* 0xff8000000b0b7808 */ /* 0x000fe40005800000 */
[-C--:B------:R-:W-:Y:S01]  /*2870*/  ISETP.GT.U32.AND P3, PT, R51, R0.reuse, PT ;  /* 0x000000003300720c */ /* 0x080fe20003f64070 */
[----:B------:R-:W-:Y:S01]  /*2880*/  IMAD.U32 R51, RZ, RZ, UR23 ;  /* 0x00000017ff337e24 */ /* 0x000fe2000f8e00ff */
[----:B------:R-:W-:Y:S02]  /*2890*/  FSEL R12, R12, -INF , !P1 ;  /* 0xff8000000c0c7808 */ /* 0x000fe40004800000 */
[----:B------:R-:W-:Y:S01]  /*28a0*/  ISETP.GT.U32.AND P1, PT, R13, R0, PT ;  /* 0x000000000d00720c */ /* 0x000fe20003f24070 */
[----:B------:R-:W-:Y:S01]  /*28b0*/  FMUL R13, R14, UR42 ;  /* 0x0000002a0e0d7c20 */ /* 0x000fe20008400000 */
[----:B------:R-:W-:Y:S01]  /*28c0*/  ISETP.GT.U32.AND.EX P2, PT, R52, RZ, PT, P2 ;  /* 0x000000ff3400720c */ /* 0x000fe20003f44120 */
[----:B------:R-:W-:Y:S01]  /*28d0*/  IMAD.U32 R52, RZ, RZ, UR22 ;  /* 0x00000016ff347e24 */ /* 0x000fe2000f8e00ff */
[----:B------:R-:W-:Y:S01]  /*28e0*/  ISETP.GT.U32.AND.EX P1, PT, R51, RZ, PT, P1 ;  /* 0x000000ff3300720c */ /* 0x000fe20003f24110 */
[----:B------:R-:W-:Y:S01]  /*28f0*/  FMUL R14, R15, UR42 ;  /* 0x0000002a0f0e7c20 */ /* 0x000fe20008400000 */
[----:B------:R-:W-:-:S02]  /*2900*/  LOP3.LUT R51, R54, 0xc, R3, 0xfe, !PT ;  /* 0x0000000c36337812 */ /* 0x000fc400078efe03 */
[----:B------:R-:W-:Y:S02]  /*2910*/  FSEL R13, R13, -INF , !P1 ;  /* 0xff8000000d0d7808 */ /* 0x000fe40004800000 */
[----:B------:R-:W-:Y:S01]  /*2920*/  ISETP.GT.U32.AND P1, PT, R51, R0, PT ;  /* 0x000000003300720c */ /* 0x000fe20003f24070 */
[----:B------:R-:W-:Y:S01]  /*2930*/  IMAD.U32 R51, RZ, RZ, UR23 ;  /* 0x00000017ff337e24 */ /* 0x000fe2000f8e00ff */
[----:B------:R-:W-:Y:S02]  /*2940*/  LOP3.LUT R15, R52, 0xd, R3, 0xfe, !PT ;  /* 0x0000000d340f7812 */ /* 0x000fe400078efe03 */
[----:B------:R-:W-:Y:S02]  /*2950*/  FSEL R14, R14, -INF , !P2 ;  /* 0xff8000000e0e7808 */ /* 0x000fe40005000000 */
[----:B------:R-:W-:Y:S02]  /*2960*/  ISETP.GT.U32.AND.EX P1, PT, R51, RZ, PT, P1 ;  /* 0x000000ff3300720c */ /* 0x000fe40003f24110 */
[----:B------:R-:W-:-:S02]  /*2970*/  FMNMX3 R51, R4, R5, R6, !PT ;  /* 0x0000000504337276 */ /* 0x000fc40007800006 */
[----:B------:R-:W-:Y:S01]  /*2980*/  ISETP.GT.U32.AND P2, PT, R15, R0, PT ;  /* 0x000000000f00720c */ /* 0x000fe20003f44070 */
[----:B------:R-:W-:Y:S01]  /*2990*/  FMUL R15, R16, UR42 ;  /* 0x0000002a100f7c20 */ /* 0x000fe20008400000 */
[----:B------:R-:W-:Y:S01]  /*29a0*/  FMNMX3 R51, R51, R8, R7, !PT ;  /* 0x0000000833337276 */ /* 0x000fe20007800007 */
[----:B------:R-:W-:Y:S01]  /*29b0*/  IMAD.U32 R16, RZ, RZ, UR23 ;  /* 0x00000017ff107e24 */ /* 0x000fe2000f8e00ff */
[----:B------:R-:W-:Y:S01]  /*29c0*/  LOP3.LUT R53, R52, 0xe, R3, 0xfe, !PT ;  /* 0x0000000e34357812 */ /* 0x000fe200078efe03 */
[----:B------:R-:W-:Y:S01]  /*29d0*/  IMAD.U32 R52, RZ, RZ, UR23 ;  /* 0x00000017ff347e24 */ /* 0x000fe2000f8e00ff */
[----:B------:R-:W-:Y:S02]  /*29e0*/  FMNMX3 R51, R51, R50, R9, !PT ;  /* 0x0000003233337276 */ /* 0x000fe40007800009 */
[----:B------:R-:W-:Y:S02]  /*29f0*/  FSEL R15, R15, -INF , !P1 ;  /* 0xff8000000f0f7808 */ /* 0x000fe40004800000 */
[----:B------:R-:W-:-:S02]  /*2a00*/  ISETP.GT.U32.AND P1, PT, R53, R0, PT ;  /* 0x000000003500720c */ /* 0x000fc40003f24070 */
[----:B------:R-:W-:Y:S02]  /*2a10*/  FMNMX3 R51, R51, R10, R11, !PT ;  /* 0x0000000a33337276 */ /* 0x000fe4000780000b */
[----:B------:R-:W-:Y:S01]  /*2a20*/  ISETP.GT.U32.AND.EX P3, PT, R16, RZ, PT, P3 ;  /* 0x000000ff1000720c */ /* 0x000fe20003f64130 */
[----:B------:R-:W-:Y:S01]  /*2a30*/  FMUL R16, R17, UR42 ;  /* 0x0000002a11107c20 */ /* 0x000fe20008400000 */
[C---:B------:R-:W-:Y:S02]  /*2a40*/  ISETP.GT.U32.AND.EX P2, PT, R52.reuse, RZ, PT, P2 ;  /* 0x000000ff3400720c */ /* 0x040fe40003f44120 */
[----:B------:R-:W-:Y:S02]  /*2a50*/  ISETP.GT.U32.AND.EX P1, PT, R52, RZ, PT, P1 ;  /* 0x000000ff3400720c */ /* 0x000fe40003f24110 */
[----:B------:R-:W-:Y:S02]  /*2a60*/  FMNMX3 R51, R51, R12, R13, !PT ;  /* 0x0000000c33337276 */ /* 0x000fe4000780000d */
[----:B------:R-:W-:-:S02]  /*2a70*/  FSEL R16, R16, -INF , !P2 ;  /* 0xff80000010107808 */ /* 0x000fc40005000000 */
[----:B------:R-:W-:Y:S02]  /*2a80*/  FSEL R18, R18, -INF , !P1 ;  /* 0xff80000012127808 */ /* 0x000fe40004800000 */
[----:B------:R-:W-:Y:S02]  /*2a90*/  FMNMX3 R51, R51, R14, R15, !PT ;  /* 0x0000000e33337276 */ /* 0x000fe4000780000f */
[----:B------:R-:W-:Y:S02]  /*2aa0*/  FSEL R52, R19, -INF , !P3 ;  /* 0xff80000013347808 */ /* 0x000fe40005800000 */
[----:B------:R-:W-:Y:S02]  /*2ab0*/  FMNMX3 R51, R51, R16, R18, !PT ;  /* 0x0000001033337276 */ /* 0x000fe40007800012 */
[----:B------:R-:W-:Y:S02]  /*2ac0*/  LOP3.LUT P4, RZ, R29, 0xff, RZ, 0xc0, !PT ;  /* 0x000000ff1dff7812 */ /* 0x000fe4000788c0ff */
[----:B------:R-:W-:-:S05]  /*2ad0*/  FMNMX R51, R52, R51, !PT ;  /* 0x0000003334337209 */ /* 0x000fca0007800000 */
[----:B------:R-:W0:Y:S06]  /*2ae0*/  SHFL.BFLY PT, R54, R51, 0x10, 0x1f ;  /* 0x0e001f0033367f89 */ /* 0x000e2c00000e0000 */
[----:B------:R-:W1:Y:S01]  /*2af0*/  @!P4 SYNCS.CCTL.IV [UR13+0x2010] ;  /* 0x00201000ff00c9b1 */ /* 0x000e62000800000d */
[----:B------:R-:W-:Y:S01]  /*2b00*/  NOP ;  /* 0x0000000000007918 */ /* 0x000fe20000000000 */
[----:B0-----:R-:W-:-:S05]  /*2b10*/  FMNMX R54, R51, R54, !PT ;  /* 0x0000003633367209 */ /* 0x001fca0007800000 */
[----:B-1----:R-:W-:Y:S01]  /*2b20*/  @!P5 STS [R31+UR13+0x1000], R54 ;  /* 0x001000361f00d988 */ /* 0x002fe2000800080d */
[----:B------:R-:W-:Y:S06]  /*2b30*/  BAR.SYNC.DEFER_BLOCKING 0x0 ;  /* 0x0000000000007b1d */ /* 0x000fec0000010000 */
[----:B------:R-:W0:Y:S04]  /*2b40*/  @!P6 LDS R44, [R32+0x1000] ;  /* 0x00100000202ce984 */ /* 0x000e280000000800 */
[----:B0-----:R-:W0:Y:S02]  /*2b50*/  SHFL.BFLY PT, R17, R44, 0x1, 0x1f ;  /* 0x0c201f002c117f89 */ /* 0x001e2400000e0000 */
[----:B0-----:R-:W-:-:S05]  /*2b60*/  FMNMX R53, R44, R17, !PT ;  /* 0x000000112c357209 */ /* 0x001fca0007800000 */
[----:B------:R-:W-:Y:S01]  /*2b70*/  @P0 STS [R32+0x1000], R53 ;  /* 0x0010003520000388 */ /* 0x000fe20000000800 */
[----:B------:R-:W-:Y:S06]  /*2b80*/  BAR.SYNC.DEFER_BLOCKING 0x0 ;  /* 0x0000000000007b1d */ /* 0x000fec0000010000 */
[----:B------:R-:W0:Y:S02]  /*2b90*/  LDS R17, [R30+UR13+0x1000] ;  /* 0x0010000d1e117984 */ /* 0x000e240008000800 */
[----:B0-----:R-:W-:-:S05]  /*2ba0*/  FMNMX R17, R17, R48, !PT ;  /* 0x0000003011117209 */ /* 0x001fca0007800000 */
[--C-:B------:R-:W-:Y:S01]  /*2bb0*/  FADD R4, R4, -R17.reuse ;  /* 0x8000001104047221 */ /* 0x100fe20000000000 */
[--C-:B------:R-:W-:Y:S01]  /*2bc0*/  FADD R5, R5, -R17.reuse ;  /* 0x8000001105057221 */ /* 0x100fe20000000000 */
[--C-:B------:R-:W-:Y:S01]  /*2bd0*/  FADD R6, R6, -R17.reuse ;  /* 0x8000001106067221 */ /* 0x100fe20000000000 */
[--C-:B------:R-:W-:Y:S01]  /*2be0*/  FADD R8, R8, -R17.reuse ;  /* 0x8000001108087221 */ /* 0x100fe20000000000 */
[----:B------:R-:W-:Y:S01]  /*2bf0*/  FMUL R4, R4, 1.4426950216293334961 ;  /* 0x3fb8aa3b04047820 */ /* 0x000fe20000400000 */
[----:B------:R-:W-:Y:S01]  /*2c00*/  FMUL R19, R5, 1.4426950216293334961 ;  /* 0x3fb8aa3b05137820 */ /* 0x000fe20000400000 */
[----:B------:R-:W-:Y:S01]  /*2c10*/  FMUL R5, R6, 1.4426950216293334961 ;  /* 0x3fb8aa3b06057820 */ /* 0x000fe20000400000 */
[----:B------:R-:W-:Y:S01]  /*2c20*/  FMUL R8, R8, 1.4426950216293334961 ;  /* 0x3fb8aa3b08087820 */ /* 0x000fe20000400000 */
[--C-:B------:R-:W-:Y:S01]  /*2c30*/  FADD R7, R7, -R17.reuse ;  /* 0x8000001107077221 */ /* 0x100fe20000000000 */
[--C-:B------:R-:W-:Y:S01]  /*2c40*/  FADD R50, R50, -R17.reuse ;  /* 0x8000001132327221 */ /* 0x100fe20000000000 */
[----:B------:R-:W-:Y:S01]  /*2c50*/  MUFU.EX2 R4, R4 ;  /* 0x0000000400047308 */ /* 0x000fe20000000800 */
[--C-:B------:R-:W-:Y:S01]  /*2c60*/  FADD R10, R10, -R17.reuse ;  /* 0x800000110a0a7221 */ /* 0x100fe20000000000 */
[----:B------:R-:W-:Y:S01]  /*2c70*/  FMUL R6, R7, 1.4426950216293334961 ;  /* 0x3fb8aa3b07067820 */ /* 0x000fe20000400000 */
[--C-:B------:R-:W-:Y:S01]  /*2c80*/  FADD R7, R9, -R17.reuse ;  /* 0x8000001109077221 */ /* 0x100fe20000000000 */
[----:B------:R-:W-:Y:S01]  /*2c90*/  FMUL R50, R50, 1.4426950216293334961 ;  /* 0x3fb8aa3b32327820 */ /* 0x000fe20000400000 */
[----:B------:R-:W-:Y:S01]  /*2ca0*/  FMUL R10, R10, 1.4426950216293334961 ;  /* 0x3fb8aa3b0a0a7820 */ /* 0x000fe20000400000 */
[--C-:B------:R-:W-:Y:S01]  /*2cb0*/  FADD R11, R11, -R17.reuse ;  /* 0x800000110b0b7221 */ /* 0x100fe20000000000 */
[----:B------:R-:W-:Y:S01]  /*2cc0*/  FMUL R7, R7, 1.4426950216293334961 ;  /* 0x3fb8aa3b07077820 */ /* 0x000fe20000400000 */
[----:B------:R-:W0:Y:S01]  /*2cd0*/  MUFU.EX2 R19, R19 ;  /* 0x0000001300137308 */ /* 0x000e220000000800 */
[--C-:B------:R-:W-:Y:S01]  /*2ce0*/  FADD R12, R12, -R17.reuse ;  /* 0x800000110c0c7221 */ /* 0x100fe20000000000 */
[----:B------:R-:W-:Y:S01]  /*2cf0*/  FMUL R11, R11, 1.4426950216293334961 ;  /* 0x3fb8aa3b0b0b7820 */ /* 0x000fe20000400000 */
[--C-:B------:R-:W-:Y:S01]  /*2d00*/  FADD R13, R13, -R17.reuse ;  /* 0x800000110d0d7221 */ /* 0x100fe20000000000 */
[--C-:B------:R-:W-:Y:S01]  /*2d10*/  FADD R14, R14, -R17.reuse ;  /* 0x800000110e0e7221 */ /* 0x100fe20000000000 */
[----:B------:R-:W-:Y:S01]  /*2d20*/  FMUL R12, R12, 1.4426950216293334961 ;  /* 0x3fb8aa3b0c0c7820 */ /* 0x000fe20000400000 */
[--C-:B------:R-:W-:Y:S01]  /*2d30*/  FADD R15, R15, -R17.reuse ;  /* 0x800000110f0f7221 */ /* 0x100fe20000000000 */
[----:B------:R-:W-:Y:S01]  /*2d40*/  FMUL R13, R13, 1.4426950216293334961 ;  /* 0x3fb8aa3b0d0d7820 */ /* 0x000fe20000400000 */
[----:B------:R-:W1:Y:S01]  /*2d50*/  MUFU.EX2 R5, R5 ;  /* 0x0000000500057308 */ /* 0x000e620000000800 */
[----:B------:R-:W-:Y:S01]  /*2d60*/  FMUL R14, R14, 1.4426950216293334961 ;  /* 0x3fb8aa3b0e0e7820 */ /* 0x000fe20000400000 */
[----:B------:R-:W-:Y:S01]  /*2d70*/  FMUL R15, R15, 1.4426950216293334961 ;  /* 0x3fb8aa3b0f0f7820 */ /* 0x000fe20000400000 */
[--C-:B------:R-:W-:Y:S01]  /*2d80*/  FADD R16, R16, -R17.reuse ;  /* 0x8000001110107221 */ /* 0x100fe20000000000 */
[----:B------:R-:W-:-:S03]  /*2d90*/  FADD R52, R52, -R17 ;  /* 0x8000001134347221 */ /* 0x000fc60000000000 */
[----:B------:R-:W-:Y:S01]  /*2da0*/  FMUL R53, R16, 1.4426950216293334961 ;  /* 0x3fb8aa3b10357820 */ /* 0x000fe20000400000 */
[----:B------:R-:W2:Y:S01]  /*2db0*/  MUFU.EX2 R8, R8 ;  /* 0x0000000800087308 */ /* 0x000ea20000000800 */
[----:B------:R-:W-:-:S04]  /*2dc0*/  FADD R16, R18, -R17 ;  /* 0x8000001112107221 */ /* 0x000fc80000000000 */
[----:B------:R-:W-:-:S03]  /*2dd0*/  FMUL R16, R16, 1.4426950216293334961 ;  /* 0x3fb8aa3b10107820 */ /* 0x000fc60000400000 */
[----:B------:R-:W3:Y:S08]  /*2de0*/  MUFU.EX2 R6, R6 ;  /* 0x0000000600067308 */ /* 0x000ef00000000800 */
[----:B------:R0:W4:Y:S08]  /*2df0*/  MUFU.EX2 R9, R50 ;  /* 0x0000003200097308 */ /* 0x0001300000000800 */
[----:B------:R-:W5:Y:S01]  /*2e00*/  MUFU.EX2 R7, R7 ;  /* 0x0000000700077308 */ /* 0x000f620000000800 */
[----:B0-----:R-:W-:-:S04]  /*2e10*/  FADD R50, R4, R19 ;  /* 0x0000001304327221 */ /* 0x001fc80000000000 */
[----:B-1----:R-:W-:-:S03]  /*2e20*/  FADD R51, R5, R50 ;  /* 0x0000003205337221 */ /* 0x002fc60000000000 */
[----:B------:R-:W0:Y:S01]  /*2e30*/  MUFU.EX2 R10, R10 ;  /* 0x0000000a000a7308 */ /* 0x000e220000000800 */
[----:B--2---:R-:W-:-:S04]  /*2e40*/  FADD R51, R8, R51 ;  /* 0x0000003308337221 */ /* 0x004fc80000000000 */
[----:B---3--:R-:W-:-:S03]  /*2e50*/  FADD R50, R6, R51 ;  /* 0x0000003306327221 */ /* 0x008fc60000000000 */
[----:B------:R-:W1:Y:S01]  /*2e60*/  MUFU.EX2 R11, R11 ;  /* 0x0000000b000b7308 */ /* 0x000e620000000800 */
[----:B----4-:R-:W-:-:S04]  /*2e70*/  FADD R50, R9, R50 ;  /* 0x0000003209327221 */ /* 0x010fc80000000000 */
[----:B-----5:R-:W-:-:S03]  /*2e80*/  FADD R51, R7, R50 ;  /* 0x0000003207337221 */ /* 0x020fc60000000000 */
[----:B------:R-:W2:Y:S01]  /*2e90*/  MUFU.EX2 R12, R12 ;  /* 0x0000000c000c7308 */ /* 0x000ea20000000800 */
[----:B0-----:R-:W-:-:S07]  /*2ea0*/  FADD R50, R10, R51 ;  /* 0x000000330a327221 */ /* 0x001fce0000000000 */
[----:B------:R-:W0:Y:S01]  /*2eb0*/  MUFU.EX2 R13, R13 ;  /* 0x0000000d000d7308 */ /* 0x000e220000000800 */
[----:B-1----:R-:W-:Y:S01]  /*2ec0*/  FADD R55, R11, R50 ;  /* 0x000000320b377221 */ /* 0x002fe20000000000 */
[----:B------:R-:W-:-:S06]  /*2ed0*/  FMUL R50, R52, 1.4426950216293334961 ;  /* 0x3fb8aa3b34327820 */ /* 0x000fcc0000400000 */
[----:B------:R-:W1:Y:S01]  /*2ee0*/  MUFU.EX2 R14, R14 ;  /* 0x0000000e000e7308 */ /* 0x000e620000000800 */
[----:B--2---:R-:W-:-:S07]  /*2ef0*/  FADD R54, R12, R55 ;  /* 0x000000370c367221 */ /* 0x004fce0000000000 */
[----:B------:R-:W2:Y:S01]  /*2f00*/  MUFU.EX2 R15, R15 ;  /* 0x0000000f000f7308 */ /* 0x000ea20000000800 */
[----:B0-----:R-:W-:-:S07]  /*2f10*/  FADD R55, R13, R54 ;  /* 0x000000360d377221 */ /* 0x001fce0000000000 */
[----:B------:R2:W0:Y:S01]  /*2f20*/  MUFU.EX2 R18, R53 ;  /* 0x0000003500127308 */ /* 0x0004220000000800 */
[----:B-1----:R-:W-:Y:S01]  /*2f30*/  FADD R52, R14, R55 ;  /* 0x000000370e347221 */ /* 0x002fe20000000000 */
[----:B------:R-:W-:-:S06]  /*2f40*/  IMAD.WIDE R54, R43, 0x2, R46 ;  /* 0x000000022b367825 */ /* 0x000fcc00078e022e */
[----:B------:R-:W1:Y:S01]  /*2f50*/  MUFU.EX2 R51, R16 ;  /* 0x0000001000337308 */ /* 0x000e620000000800 */
[----:B--2---:R-:W-:-:S07]  /*2f60*/  FADD R53, R15, R52 ;  /* 0x000000340f357221 */ /* 0x004fce0000000000 */
[----:B------:R-:W2:Y:S01]  /*2f70*/  MUFU.EX2 R50, R50 ;  /* 0x0000003200327308 */ /* 0x000ea20000000800 */
[----:B0-----:R-:W-:-:S04]  /*2f80*/  FADD R52, R18, R53 ;  /* 0x0000003512347221 */ /* 0x001fc80000000000 */
[----:B-1----:R-:W-:-:S04]  /*2f90*/  FADD R53, R51, R52 ;  /* 0x0000003433357221 */ /* 0x002fc80000000000 */
[----:B--2---:R-:W-:-:S05]  /*2fa0*/  FADD R53, R50, R53 ;  /* 0x0000003532357221 */ /* 0x004fca0000000000 */
[----:B------:R-:W0:Y:S02]  /*2fb0*/  SHFL.BFLY PT, R52, R53, 0x10, 0x1f ;  /* 0x0e001f0035347f89 */ /* 0x000e2400000e0000 */
[----:B0-----:R-:W-:Y:S01]  /*2fc0*/  FADD R52, R53, R52 ;  /* 0x0000003435347221 */ /* 0x001fe20000000000 */
[----:B------:R-:W-:Y:S06]  /*2fd0*/  BAR.SYNC.DEFER_BLOCKING 0x0 ;  /* 0x0000000000007b1d */ /* 0x000fec0000010000 */
[----:B------:R-:W-:Y:S02]  /*2fe0*/  @!P5 STS [R31+UR13+0x1000], R52 ;  /* 0x001000341f00d988 */ /* 0x000fe4000800080d */
[----:B------:R-:W-:Y:S06]  /*2ff0*/  BAR.SYNC.DEFER_BLOCKING 0x0 ;  /* 0x0000000000007b1d */ /* 0x000fec0000010000 */
[----:B------:R-:W0:Y:S04]  /*3000*/  @!P6 LDS R45, [R32+0x1000] ;  /* 0x00100000202de984 */ /* 0x000e280000000800 */
[----:B0-----:R-:W0:Y:S02]  /*3010*/  SHFL.BFLY PT, R16, R45, 0x1, 0x1f ;  /* 0x0c201f002d107f89 */ /* 0x001e2400000e0000 */
[----:B0-----:R-:W-:-:S05]  /*3020*/  FADD R57, R45, R16 ;  /* 0x000000102d397221 */ /* 0x001fca0000000000 */
[----:B------:R0:W-:Y:S01]  /*3030*/  @P0 STS [R32+0x1000], R57 ;  /* 0x0010003920000388 */ /* 0x0001e20000000800 */
[----:B------:R-:W-:Y:S06]  /*3040*/  BAR.SYNC.DEFER_BLOCKING 0x0 ;  /* 0x0000000000007b1d */ /* 0x000fec0000010000 */
[----:B------:R0:W1:Y:S01]  /*3050*/  LDS R16, [R30+UR13+0x1000] ;  /* 0x0010000d1e107984 */ /* 0x0000620008000800 */
[----:B------:R-:W2:Y:S02]  /*3060*/  SYNCS.PHASECHK.TRANS64.TRYWAIT P1, [UR16], R49 ;  /* 0x00000031ff0075a7 */ /* 0x000ea40008021110 */
[----:B012---:R-:W-:Y:S05]  /*3070*/  @!P1 BRA `(.L_x_15) ;  /* 0x0000001000409947 */ /* 0x007fea0003800000 */
.L_x_24:
[C---:B------:R-:W-:Y:S01]  /*3080*/  IMAD.WIDE R58, R43.reuse, 0x2, R40 ;  /* 0x000000022b3a7825 */ /* 0x040fe200078e0228 */
[----:B------:R-:W2:Y:S03]  /*3090*/  LDG.E.U16 R54, desc[UR24][R54.64] ;  /* 0x0000001836367981 */ /* 0x000ea6000c1e1500 */
[----:B------:R-:W-:Y:S01]  /*30a0*/  IMAD.WIDE R56, R43, 0x2, R36 ;  /* 0x000000022b387825 */ /* 0x000fe200078e0224 */
[----:B------:R-:W3:Y:S04]  /*30b0*/  LDG.E.U16 R52, desc[UR24][R60.64] ;  /* 0x000000183c347981 */ /* 0x000ee8000c1e1500 */
[----:B------:R-:W4:Y:S04]  /*30c0*/  LDG.E.U16 R49, desc[UR24][R58.64] ;  /* 0x000000183a317981 */ /* 0x000f28000c1e1500 */
[----:B------:R-:W5:Y:S01]  /*30d0*/  LDG.E.U16 R53, desc[UR24][R56.64] ;  /* 0x0000001838357981 */ /* 0x000f62000c1e1500 */
[----:B------:R-:W-:Y:S01]  /*30e0*/  F2FP.BF16.F32.PACK_AB R5, R8, R5 ;  /* 0x000000050805723e */ /* 0x000fe200000010ff */
[----:B------:R-:W-:Y:S01]  /*30f0*/  ULEA UR16, UR29, UR13, 0x3 ;  /* 0x0000000d1d107291 */ /* 0x000fe2000f8e18ff */
[----:B------:R-:W-:Y:S01]  /*3100*/  F2FP.BF16.F32.PACK_AB R6, R9, R6 ;  /* 0x000000060906723e */ /* 0x000fe200000010ff */
[----:B------:R-:W-:Y:S01]  /*3110*/  UMOV UR4, UR5 ;  /* 0x0000000500047c82 */ /* 0x000fe20008000000 */
[----:B------:R-:W-:Y:S01]  /*3120*/  F2FP.BF16.F32.PACK_AB R7, R10, R7 ;  /* 0x000000070a07723e */ /* 0x000fe200000010ff */
[----:B------:R-:W-:Y:S01]  /*3130*/  UIADD3 UR16, UPT, UPT, UR16, 0x2000, URZ ;  /* 0x0000200010107890 */ /* 0x000fe2000fffe0ff */
[----:B------:R-:W-:-:S02]  /*3140*/  F2FP.BF16.F32.PACK_AB R8, R12, R11 ;  /* 0x0000000b0c08723e */ /* 0x000fc400000010ff */
[----:B------:R-:W-:Y:S02]  /*3150*/  F2FP.BF16.F32.PACK_AB R4, R19, R4 ;  /* 0x000000041304723e */ /* 0x000fe400000010ff */
[----:B------:R-:W-:Y:S02]  /*3160*/  F2FP.BF16.F32.PACK_AB R9, R14, R13 ;  /* 0x0000000d0e09723e */ /* 0x000fe400000010ff */
[----:B------:R-:W-:Y:S01]  /*3170*/  F2FP.BF16.F32.PACK_AB R10, R18, R15 ;  /* 0x0000000f120a723e */ /* 0x000fe200000010ff */
[----:B------:R-:W-:Y:S01]  /*3180*/  FADD R18, -R17, R48 ;  /* 0x0000003011127221 */ /* 0x000fe20000000100 */
[----:B------:R-:W-:-:S03]  /*3190*/  F2FP.BF16.F32.PACK_AB R11, R50, R51 ;  /* 0x00000033320b723e */ /* 0x000fc600000010ff */
[----:B------:R-:W-:Y:S01]  /*31a0*/  FMUL R18, R18, 1.4426950216293334961 ;  /* 0x3fb8aa3b12127820 */ /* 0x000fe20000400000 */
[----:B------:R-:W-:Y:S01]  /*31b0*/  STTM.16dp32bit_t0_t15.x8 tmem[UR18], R4 ;  /* 0x00000004000079ed */ /* 0x000fe20008980012 */
[----:B------:R-:W-:Y:S02]  /*31c0*/  STTM.16dp32bit_t16_t31.x8 tmem[UR18+0x8], R4 ;  /* 0x00000804000079ed */ /* 0x000fe400089a0012 */
[----:B------:R-:W0:Y:S01]  /*31d0*/  MUFU.EX2 R19, R18 ;  /* 0x0000001200137308 */ /* 0x000e220000000800 */
[----:B--2---:R1:W-:Y:S04]  /*31e0*/  STS.U16 [R27+UR13+0x1800], R54 ;  /* 0x001800361b007988 */ /* 0x0043e8000800040d */
[----:B---3--:R1:W-:Y:S04]  /*31f0*/  STS.U16 [R27+UR13+0x1c00], R52 ;  /* 0x001c00341b007988 */ /* 0x0083e8000800040d */
[----:B----4-:R1:W-:Y:S04]  /*3200*/  STS.U16 [R26+UR13+0x1a00], R49 ;  /* 0x001a00311a007988 */ /* 0x0103e8000800040d */
[----:B-----5:R1:W-:Y:S01]  /*3210*/  STS.U16 [R26+UR13+0x1e00], R53 ;  /* 0x001e00351a007988 */ /* 0x0203e2000800040d */
[----:B------:R-:W2:Y:S02]  /*3220*/  FENCE.VIEW.ASYNC.T ;  /* 0x00000000000073c6 */ /* 0x000ea40000000200 */
[----:B--2---:R-:W-:Y:S06]  /*3230*/  BAR.SYNC.DEFER_BLOCKING 0x0 ;  /* 0x0000000000007b1d */ /* 0x004fec0000010000 */
[----:B------:R-:W-:Y:S01]  /*3240*/  LDTM.16dp32bit_t0_t15.x4 R12, tmem[UR14] ;  /* 0x0000000e000c79ee */ /* 0x000fe20008900000 */
[----:B------:R-:W0:Y:S01]  /*3250*/  LDTM.16dp32bit_t16_t31.x4 R12, tmem[UR14+0x4] ;  /* 0x0000040e000c79ee */ /* 0x000e220008920000 */
[----:B------:R-:W-:Y:S01]  /*3260*/  NOP ;  /* 0x0000000000007918 */ /* 0x000fe20000000000 */
[C---:B0-----:R-:W-:Y:S01]  /*3270*/  FMUL R12, R19.reuse, R12 ;  /* 0x0000000c130c7220 */ /* 0x041fe20000400000 */
[C---:B------:R-:W-:Y:S01]  /*3280*/  FMUL R13, R19.reuse, R13 ;  /* 0x0000000d130d7220 */ /* 0x040fe20000400000 */
[C---:B------:R-:W-:Y:S01]  /*3290*/  FMUL R14, R19.reuse, R14 ;  /* 0x0000000e130e7220 */ /* 0x040fe20000400000 */
[----:B------:R-:W-:-:S04]  /*32a0*/  FMUL R15, R19, R15 ;  /* 0x0000000f130f7220 */ /* 0x000fc80000400000 */
[----:B------:R1:W-:Y:S01]  /*32b0*/  STTM.16dp32bit_t0_t15.x4 tmem[UR14], R12 ;  /* 0x0000000c000079ed */ /* 0x0003e2000890000e */
[----:B------:R1:W-:Y:S01]  /*32c0*/  STTM.16dp32bit_t16_t31.x4 tmem[UR14+0x4], R12 ;  /* 0x0000040c000079ed */ /* 0x0003e2000892000e */
[----:B------:R-:W0:Y:S02]  /*32d0*/  FENCE.VIEW.ASYNC.T ;  /* 0x00000000000073c6 */ /* 0x000e240000000200 */
[----:B0-----:R-:W-:Y:S06]  /*32e0*/  BAR.SYNC.DEFER_BLOCKING 0x0 ;  /* 0x0000000000007b1d */ /* 0x001fec0000010000 */
[----:B------:R0:W-:Y:S06]  /*32f0*/  MEMBAR.ALL.CTA ;  /* 0x0000000000007992 */ /* 0x0001ec0000008000 */
[----:B0-----:R-:W0:Y:S02]  /*3300*/  FENCE.VIEW.ASYNC.S ;  /* 0x00000000000073c6 */ /* 0x001e240000000000 */
[----:B0-----:R-:W-:Y:S06]  /*3310*/  BAR.SYNC.DEFER_BLOCKING 0x0 ;  /* 0x0000000000007b1d */ /* 0x001fec0000010000 */
[----:B------:R-:W-:Y:S05]  /*3320*/  BRA.U UP3, `(.L_x_16) ;  /* 0x0000000103587547 */ /* 0x000fea000b800000 */
[----:B------:R-:W-:Y:S02]  /*3330*/  UIADD3 UR40, UPT, UPT, UR11, 0x18, URZ ;  /* 0x000000180b287890 */ /* 0x000fe4000fffe0ff */
[----:B------:R-:W-:Y:S02]  /*3340*/  UIADD3 UR41, UPT, UPT, UR11, 0x20, URZ ;  /* 0x000000200b297890 */ /* 0x000fe4000fffe0ff */
[----:B------:R-:W-:Y:S01]  /*3350*/  UIADD3 UR43, UPT, UPT, UR11, 0x28, URZ ;  /* 0x000000280b2b7890 */ /* 0x000fe2000fffe0ff */
[----:B------:R-:W-:Y:S01]  /*3360*/  UMOV UR20, 0x0 ;  /* 0x0000000000147882 */ /* 0x000fe20000000000 */
[----:B------:R-:W-:Y:S01]  /*3370*/  UMOV UR21, 0x4040490 ;  /* 0x0404049000157882 */ /* 0x000fe20000000000 */
[----:B------:R-:W-:Y:S01]  /*3380*/  UMOV UR8, UR26 ;  /* 0x0000001a00087c82 */ /* 0x000fe20008000000 */
[----:B------:R-:W-:Y:S01]  /*3390*/  UMOV UR9, 0x40004040 ;  /* 0x4000404000097882 */ /* 0x000fe20000000000 */
[----:B------:R-:W-:Y:S01]  /*33a0*/  UMOV UR44, 0x0 ;  /* 0x00000000002c7882 */ /* 0x000fe20000000000 */
[----:B------:R-:W-:Y:S01]  /*33b0*/  UMOV UR45, 0x4040490 ;  /* 0x04040490002d7882 */ /* 0x000fe20000000000 */
[----:B------:R-:W-:Y:S01]  /*33c0*/  UMOV UR46, 0x0 ;  /* 0x00000000002e7882 */ /* 0x000fe20000000000 */
[----:B------:R-:W-:Y:S01]  /*33d0*/  UMOV UR47, 0x4040490 ;  /* 0x04040490002f7882 */ /* 0x000fe20000000000 */
[----:B------:R-:W-:Y:S01]  /*33e0*/  UMOV UR6, UR16 ;  /* 0x0000001000067c82 */ /* 0x000fe20008000000 */
[----:B------:R-:W-:Y:S01]  /*33f0*/  UMOV UR7, URZ ;  /* 0x000000ff00077c82 */ /* 0x000fe20008000000 */
[----:B------:R0:W-:Y:S01]  /*3400*/  UTCHMMA tmem[UR17], gdesc[UR8], tmem[UR11], tmem[UR20], idesc[UR21], UPT ;  /* 0x00ff1408110079ea */ /* 0x0001e2000b80000b */
        /* <DEDUP_REMOVED lines=8> */
.L_x_16:
[----:B------:R-:W-:Y:S01]  /*3490*/  UISETP.GE.U32.AND UP0, UPT, UR22, UR12, UPT ;  /* 0x0000000c1600728c */ /* 0x000fe2000bf06070 */
[----:B------:R-:W-:Y:S01]  /*34a0*/  FFMA R33, R19, R33, R16 ;  /* 0x0000002113217223 */ /* 0x000fe20000000010 */
[----:B------:R-:W-:Y:S01]  /*34b0*/  UIADD3 UR29, UPT, UPT, UR29, 0x1, URZ ;  /* 0x000000011d1d7890 */ /* 0x000fe2000fffe0ff */
[----:B------:R-:W-:Y:S01]  /*34c0*/  VIADD R43, R43, UR27 ;  /* 0x0000001b2b2b7c36 */ /* 0x000fe20008000000 */
[----:B------:R-:W-:Y:S01]  /*34d0*/  UISETP.GE.U32.AND.EX UP0, UPT, UR23, URZ, UPT, UP0 ;  /* 0x000000ff1700728c */ /* 0x000fe2000bf06100 */
[----:B-1----:R-:W-:Y:S01]  /*34e0*/  IMAD.U32 R49, RZ, RZ, UR4 ;  /* 0x00000004ff317e24 */ /* 0x002fe2000f8e00ff */
[----:B------:R-:W-:Y:S01]  /*34f0*/  UISETP.GT.AND UP4, UPT, UR29, 0x1, UPT ;  /* 0x000000011d00788c */ /* 0x000fe2000bf84270 */
[----:B------:R-:W-:Y:S01]  /*3500*/  IMAD.MOV.U32 R48, RZ, RZ, R17 ;  /* 0x000000ffff307224 */ /* 0x000fe200078e0011 */
[----:B------:R-:W-:Y:S02]  /*3510*/  UIADD3 UR30, UPT, UPT, UR28, UR30, URZ ;  /* 0x0000001e1c1e7290 */ /* 0x000fe4000fffe0ff */
[----:B0-----:R-:W-:-:S02]  /*3520*/  USEL UR5, URZ, 0x1, !UP4 ;  /* 0x00000001ff057887 */ /* 0x001fc4000e000000 */
[----:B------:R-:W-:Y:S02]  /*3530*/  USEL UR29, UR29, URZ, !UP4 ;  /* 0x000000ff1d1d7287 */ /* 0x000fe4000e000000 */
[----:B------:R-:W-:Y:S01]  /*3540*/  ULOP3.LUT UR5, UR4, UR5, URZ, 0x3c, !UPT ;  /* 0x0000000504057292 */ /* 0x000fe2000f8e3cff */
[----:B------:R-:W-:Y:S01]  /*3550*/  UMOV UR8, UR22 ;  /* 0x0000001600087c82 */ /* 0x000fe20008000000 */
[----:B------:R-:W-:Y:S01]  /*3560*/  UMOV UR9, UR23 ;  /* 0x0000001700097c82 */ /* 0x000fe20008000000 */
[----:B------:R-:W-:Y:S09]  /*3570*/  BRA.U !UP0, `(.L_x_17) ;  /* 0xffffffe908e47547 */ /* 0x000ff2000b83ffff */
.L_x_12:
[----:B------:R-:W-:Y:S01]  /*3580*/  UISETP.GE.AND UP0, UPT, UR31, 0x1, UPT ;  /* 0x000000011f00788c */ /* 0x000fe2000bf06270 */
[----:B------:R-:W-:Y:S01]  /*3590*/  LOP3.LUT R0, R29, 0x10, RZ, 0xc0, !PT ;  /* 0x000000101d007812 */ /* 0x000fe200078ec0ff */
[----:B------:R-:W-:Y:S01]  /*35a0*/  IMAD.MOV.U32 R19, RZ, RZ, 0x3dc6b27f ;  /* 0x3dc6b27fff137424 */ /* 0x000fe200078e00ff */
[----:B------:R-:W-:Y:S01]  /*35b0*/  FSETP.GEU.AND P2, PT, R33, 1.175494350822287508e-38, PT ;  /* 0x008000002100780b */ /* 0x000fe20003f4e000 */
[----:B------:R-:W-:Y:S01]  /*35c0*/  IMAD.SHL.U32 R11, R29, 0x4, RZ ;  /* 0x000000041d0b7824 */ /* 0x000fe200078e00ff */
[----:B------:R-:W-:Y:S01]  /*35d0*/  ISETP.NE.U32.AND P3, PT, R0, RZ, PT ;  /* 0x000000ff0000720c */ /* 0x000fe20003f65070 */
[C---:B------:R-:W-:Y:S01]  /*35e0*/  FMUL R0, R33.reuse, 8388608 ;  /* 0x4b00000021007820 */ /* 0x040fe20000400000 */
[C---:B------:R-:W-:Y:S02]  /*35f0*/  FSETP.GEU.AND P4, PT, |R33|.reuse, 1.175494350822287508e-38, PT ;  /* 0x008000002100780b */ /* 0x040fe40003f8e200 */
[----:B------:R-:W-:Y:S02]  /*3600*/  FSETP.GT.AND P1, PT, |R33|, 8.50705917302346158658e+37, PT ;  /* 0x7e8000002100780b */ /* 0x000fe40003f24200 */
[----:B------:R-:W-:-:S02]  /*3610*/  SHF.R.S32.HI R8, RZ, 0x5, R29 ;  /* 0x00000005ff087819 */ /* 0x000fc4000001141d */
[----:B------:R-:W-:Y:S01]  /*3620*/  FSEL R0, R0, R33, !P2 ;  /* 0x0000002100007208 */ /* 0x000fe20005000000 */
[----:B------:R-:W-:Y:S08]  /*3630*/  BRA.U !UP0, `(.L_x_18) ;  /* 0x0000000108107547 */ /* 0x000ff0000b800000 */
[----:B------:R-:W-:-:S06]  /*3640*/  USHF.L.U32 UR4, UR4, 0x1f, URZ ;  /* 0x0000001f04047899 */ /* 0x000fcc00080006ff */
[----:B------:R-:W-:-:S04]  /*3650*/  IMAD.U32 R2, RZ, RZ, UR4 ;  /* 0x00000004ff027e24 */ /* 0x000fc8000f8e00ff */
[----:B------:R-:W1:Y:S02]  /*3660*/  SYNCS.PHASECHK.TRANS64.TRYWAIT P0, [UR16], R2 ;  /* 0x00000002ff0075a7 */ /* 0x000e640008001110 */
[----:B-1----:R-:W-:Y:S05]  /*3670*/  @!P0 BRA `(.L_x_19) ;  /* 0x0000000800cc8947 */ /* 0x002fea0003800000 */
.L_x_18:
[----:B------:R-:W-:Y:S01]  /*3680*/  BAR.SYNC.DEFER_BLOCKING 0x0 ;  /* 0x0000000000007b1d */ /* 0x000fe20000010000 */
[----:B------:R-:W-:Y:S01]  /*3690*/  LOP3.LUT P0, RZ, R29, 0xff, RZ, 0xc0, !PT ;  /* 0x000000ff1dff7812 */ /* 0x000fe2000780c0ff */
[----:B------:R-:W-:Y:S01]  /*36a0*/  @P1 FMUL R33, R33, 0.25 ;  /* 0x3e80000021211820 */ /* 0x000fe20000400000 */
[----:B------:R-:W-:Y:S01]  /*36b0*/  SGXT R8, R8, 0x1 ;  /* 0x000000010808781a */ /* 0x000fe20000000200 */
[----:B------:R-:W-:Y:S01]  /*36c0*/  VIADD R3, R0, 0xc0cafb0d ;  /* 0xc0cafb0d00037836 */ /* 0x000fe20000000000 */
[----:B------:R-:W-:Y:S01]  /*36d0*/  LOP3.LUT R2, R29, 0x40, RZ, 0xc0, !PT ;  /* 0x000000401d027812 */ /* 0x000fe200078ec0ff */
[----:B------:R-:W-:Y:S01]  /*36e0*/  @!P4 FMUL R33, R33, 16777216 ;  /* 0x4b8000002121c820 */ /* 0x000fe20000400000 */
[----:B------:R-:W-:Y:S01]  /*36f0*/  SEL R9, RZ, 0x440, !P3 ;  /* 0x00000440ff097807 */ /* 0x000fe20005800000 */
[----:B------:R-:W1:Y:S01]  /*3700*/  LDCU.64 UR4, c[0x0][0x3e0] ;  /* 0x00007c00ff0477ac */ /* 0x000e620008000a00 */
[----:B------:R-:W-:Y:S01]  /*3710*/  LOP3.LUT R10, R8, 0x440, RZ, 0xc0, !PT ;  /* 0x00000440080a7812 */ /* 0x000fe200078ec0ff */
[----:B------:R-:W2:Y:S01]  /*3720*/  LDC R18, c[0x0][0x3e8] ;  /* 0x0000fa00ff127b82 */ /* 0x000ea20000000800 */
[C---:B------:R-:W-:Y:S01]  /*3730*/  LEA.HI R12, R2.reuse, R9, RZ, 0x1b ;  /* 0x00000009020c7211 */ /* 0x040fe200078fd8ff */
[----:B------:R-:W-:Y:S01]  /*3740*/  IMAD.SHL.U32 R16, R29, 0x10, RZ ;  /* 0x000000101d107824 */ /* 0x000fe200078e00ff */
[----:B------:R-:W-:-:S02]  /*3750*/  LEA R9, R2, UR13, 0x1 ;  /* 0x0000000d02097c11 */ /* 0x000fc4000f8e08ff */
[----:B------:R-:W-:Y:S02]  /*3760*/  LOP3.LUT R2, R10, 0x27c, R11, 0x78, !PT ;  /* 0x0000027c0a027812 */ /* 0x000fe400078e780b */
[----:B------:R-:W3:Y:S01]  /*3770*/  MUFU.RCP R10, R33 ;  /* 0x00000021000a7308 */ /* 0x000ee20000001000 */
[----:B------:R-:W-:Y:S02]  /*3780*/  LOP3.LUT R3, R3, 0xff800000, RZ, 0xc0, !PT ;  /* 0xff80000003037812 */ /* 0x000fe400078ec0ff */
[----:B------:R-:W-:Y:S01]  /*3790*/  LOP3.LUT R15, R29, 0x80, RZ, 0xc0, !PT ;  /* 0x000000801d0f7812 */ /* 0x000fe200078ec0ff */
[----:B------:R-:W-:Y:S01]  /*37a0*/  IMAD.IADD R13, R2, 0x1, R9 ;  /* 0x00000001020d7824 */ /* 0x000fe200078e0209 */
[----:B------:R-:W-:Y:S01]  /*37b0*/  LOP3.LUT R14, R11, 0xbc, RZ, 0xc0, !PT ;  /* 0x000000bc0b0e7812 */ /* 0x000fe200078ec0ff */
[----:B------:R-:W-:Y:S01]  /*37c0*/  IMAD.IADD R8, R0, 0x1, -R3 ;  /* 0x0000000100087824 */ /* 0x000fe200078e0a03 */
[----:B------:R-:W4:Y:S02]  /*37d0*/  @!P0 SYNCS.CCTL.IV [UR13+0x2000] ;  /* 0x00200000ff0089b1 */ /* 0x000f24000800000d */
[----:B----4-:R-:W-:Y:S01]  /*37e0*/  BAR.SYNC.DEFER_BLOCKING 0x0 ;  /* 0x0000000000007b1d */ /* 0x010fe20000010000 */
[----:B------:R-:W-:-:S02]  /*37f0*/  IMAD R15, R15, 0x2, R12 ;  /* 0x000000020f0f7824 */ /* 0x000fc400078e020c */
[----:B------:R-:W-:Y:S01]  /*3800*/  FADD R8, R8, -1 ;  /* 0xbf80000008087421 */ /* 0x000fe20000000000 */
[----:B------:R-:W-:Y:S01]  /*3810*/  FSEL R2, RZ, -23, P2 ;  /* 0xc1b80000ff027808 */ /* 0x000fe20001000000 */
[----:B-1----:R-:W-:Y:S01]  /*3820*/  UIMAD UR4, UR10, UR4, URZ ;  /* 0x000000040a0472a4 */ /* 0x002fe2000f8e02ff */
[----:B------:R-:W-:Y:S01]  /*3830*/  I2FP.F32.S32 R3, R3 ;  /* 0x0000000300037245 */ /* 0x000fe20000201400 */
[----:B------:R-:W-:Y:S01]  /*3840*/  FFMA.FTZ R9, R8, R19, -0.16845393180847167969 ;  /* 0xbe2c7f3008097423 */ /* 0x000fe20000010013 */
[----:B------:R-:W-:Y:S01]  /*3850*/  IMAD.IADD R14, R14, 0x1, R15 ;  /* 0x000000010e0e7824 */ /* 0x000fe200078e020f */
[----:B------:R-:W-:Y:S01]  /*3860*/  LDTM.16dp32bit_t0_t15.x4 R4, tmem[UR14] ;  /* 0x0000000e000479ee */ /* 0x000fe20008900000 */
[----:B------:R-:W1:Y:S01]  /*3870*/  LDTM.16dp32bit_t16_t31.x4 R4, tmem[UR14+0x4] ;  /* 0x0000040e000479ee */ /* 0x000e620008920000 */
[----:B------:R-:W-:Y:S01]  /*3880*/  SHF.R.U32.HI R23, RZ, 0x6, R29 ;  /* 0x00000006ff177819 */ /* 0x000fe2000001161d */
[----:B------:R-:W-:Y:S01]  /*3890*/  FFMA.FTZ R9, R8, R9, 0.1716887056827545166 ;  /* 0x3e2fcf2a08097423 */ /* 0x000fe20000010009 */
[----:B------:R-:W-:-:S02]  /*38a0*/  LOP3.LUT R16, R16, 0x30, RZ, 0xc0, !PT ;  /* 0x0000003010107812 */ /* 0x000fc400078ec0ff */
[----:B------:R-:W-:Y:S01]  /*38b0*/  SGXT.U32 R23, R23, 0x2 ;  /* 0x000000021717781a */ /* 0x000fe20000000000 */
[----:B------:R-:W-:-:S04]  /*38c0*/  FFMA.FTZ R9, R8, R9, -0.17900948226451873779 ;  /* 0xbe374e4308097423 */ /* 0x000fc80000010009 */
[----:B------:R-:W-:-:S04]  /*38d0*/  FFMA.FTZ R9, R8, R9, 0.20512372255325317383 ;  /* 0x3e520bf408097423 */ /* 0x000fc80000010009 */
[C---:B------:R-:W-:Y:S01]  /*38e0*/  FFMA.FTZ R9, R8.reuse, R9, -0.24046532809734344482 ;  /* 0xbe763c8b08097423 */ /* 0x040fe20000010009 */
[----:B------:R-:W4:Y:S01]  /*38f0*/  @!P0 SYNCS.CCTL.IV [UR13+0x2008] ;  /* 0x00200800ff0089b1 */ /* 0x000f22000800000d */
[----:B------:R-:W-:Y:S02]  /*3900*/  NOP ;  /* 0x0000000000007918 */ /* 0x000fe40000000000 */
[----:B------:R-:W-:Y:S01]  /*3910*/  FFMA.FTZ R9, R8, R9, 0.28857114911079406738 ;  /* 0x3e93bf9908097423 */ /* 0x000fe20000010009 */
[----:B------:R-:W-:-:S03]  /*3920*/  ISETP.GE.U32.AND P0, PT, R0, 0x7f800000, PT ;  /* 0x7f8000000000780c */ /* 0x000fc60003f06070 */
[----:B------:R-:W-:Y:S01]  /*3930*/  FFMA.FTZ R9, R8, R9, -0.36067417263984680176 ;  /* 0xbeb8aa4908097423 */ /* 0x000fe20000010009 */
[----:B-1----:R-:W-:Y:S01]  /*3940*/  @P1 FMUL R4, R4, 0.25 ;  /* 0x3e80000004041820 */ /* 0x002fe20000400000 */
[----:B------:R-:W-:Y:S01]  /*3950*/  @P1 FMUL R5, R5, 0.25 ;  /* 0x3e80000005051820 */ /* 0x000fe20000400000 */
[----:B------:R-:W-:Y:S01]  /*3960*/  @P1 FMUL R6, R6, 0.25 ;  /* 0x3e80000006061820 */ /* 0x000fe20000400000 */
[----:B------:R-:W-:Y:S01]  /*3970*/  @P1 FMUL R7, R7, 0.25 ;  /* 0x3e80000007071820 */ /* 0x000fe20000400000 */
[----:B------:R-:W-:Y:S01]  /*3980*/  @!P4 FMUL R4, R4, 16777216 ;  /* 0x4b8000000404c820 */ /* 0x000fe20000400000 */
[----:B------:R-:W-:Y:S01]  /*3990*/  @!P4 FMUL R5, R5, 16777216 ;  /* 0x4b8000000505c820 */ /* 0x000fe20000400000 */
[----:B------:R-:W-:Y:S01]  /*39a0*/  @!P4 FMUL R6, R6, 16777216 ;  /* 0x4b8000000606c820 */ /* 0x000fe20000400000 */
[----:B------:R-:W-:Y:S01]  /*39b0*/  @!P4 FMUL R7, R7, 16777216 ;  /* 0x4b8000000707c820 */ /* 0x000fe20000400000 */
[C---:B---3--:R-:W-:Y:S01]  /*39c0*/  FMUL R11, R10.reuse, R4 ;  /* 0x000000040a0b7220 */ /* 0x048fe20000400000 */
[C---:B------:R-:W-:Y:S01]  /*39d0*/  FMUL R12, R10.reuse, R5 ;  /* 0x000000050a0c7220 */ /* 0x040fe20000400000 */
[C---:B------:R-:W-:Y:S01]  /*39e0*/  FMUL R6, R10.reuse, R6 ;  /* 0x000000060a067220 */ /* 0x040fe20000400000 */
[----:B------:R-:W-:Y:S01]  /*39f0*/  FMUL R7, R10, R7 ;  /* 0x000000070a077220 */ /* 0x000fe20000400000 */
[----:B------:R-:W-:Y:S01]  /*3a00*/  FFMA.FTZ R4, R3, 1.1920928955078125e-07, R2 ;  /* 0x3400000003047823 */ /* 0x000fe20000010002 */
[----:B------:R-:W-:Y:S01]  /*3a10*/  LOP3.LUT R10, R14, 0x40, RZ, 0x3c, !PT ;  /* 0x000000400e0a7812 */ /* 0x000fe200078e3cff */
[----:B------:R-:W1:Y:S01]  /*3a20*/  LDC.64 R2, c[0x0][0x398] ;  /* 0x0000e600ff027b82 */ /* 0x000e620000000a00 */
[----:B------:R-:W-:Y:S01]  /*3a30*/  F2FP.BF16.F32.PACK_AB R11, R12, R11 ;  /* 0x0000000b0c0b723e */ /* 0x000fe200000010ff */
[----:B------:R-:W-:Y:S01]  /*3a40*/  FFMA.FTZ R9, R8, R9, 0.48089820146560668945 ;  /* 0x3ef6384a08097423 */ /* 0x000fe20000010009 */
[----:B------:R-:W-:Y:S01]  /*3a50*/  F2FP.BF16.F32.PACK_AB R6, R7, R6 ;  /* 0x000000060706723e */ /* 0x000fe200000010ff */
[----:B------:R-:W-:Y:S01]  /*3a60*/  IMAD R5, R28, UR5, RZ ;  /* 0x000000051c057c24 */ /* 0x000fe2000f8e02ff */
[----:B------:R-:W-:Y:S01]  /*3a70*/  SHF.R.U32.HI R7, RZ, 0x2, R29 ;  /* 0x00000002ff077819 */ /* 0x000fe2000001161d */
[----:B----4-:R-:W-:Y:S01]  /*3a80*/  STS [R13], R11 ;  /* 0x0000000b0d007388 */ /* 0x010fe20000000800 */
[----:B------:R-:W-:Y:S01]  /*3a90*/  FFMA.FTZ R9, R8, R9, -0.72134751081466674805 ;  /* 0xbf38aa3b08097423 */ /* 0x000fe20000010009 */
[----:B------:R-:W-:Y:S01]  /*3aa0*/  USHF.L.U32 UR5, UR4, 0x1, URZ ;  /* 0x0000000104057899 */ /* 0x000fe200080006ff */
[----:B------:R-:W-:Y:S01]  /*3ab0*/  FSETP.NEU.AND P1, PT, R0, RZ, PT ;  /* 0x000000ff0000720b */ /* 0x000fe20003f2d000 */
[----:B------:R3:W-:Y:S01]  /*3ac0*/  STS [R13+0x100], R6 ;  /* 0x000100060d007388 */ /* 0x0007e20000000800 */
[C---:B------:R-:W-:Y:S01]  /*3ad0*/  FMUL R9, R8.reuse, R9 ;  /* 0x0000000908097220 */ /* 0x040fe20000400000 */
[----:B------:R-:W-:Y:S03]  /*3ae0*/  BAR.SYNC.DEFER_BLOCKING 0x0 ;  /* 0x0000000000007b1d */ /* 0x000fe60000010000 */
[----:B------:R-:W-:-:S04]  /*3af0*/  FMUL R9, R8, R9 ;  /* 0x0000000908097220 */ /* 0x000fc80000400000 */
[----:B------:R-:W-:Y:S01]  /*3b00*/  FFMA.FTZ R9, R8, 1.4426950216293334961, R9 ;  /* 0x3fb8aa3b08097823 */ /* 0x000fe20000010009 */
[----:B---3--:R-:W-:Y:S01]  /*3b10*/  LOP3.LUT R6, R7, 0x38, RZ, 0xc0, !PT ;  /* 0x0000003807067812 */ /* 0x008fe200078ec0ff */
[----:B------:R-:W-:Y:S02]  /*3b20*/  IMAD.SHL.U32 R7, R5, 0x2, RZ ;  /* 0x0000000205077824 */ /* 0x000fe400078e00ff */
[----:B------:R-:W-:Y:S01]  /*3b30*/  FADD R4, R4, R9 ;  /* 0x0000000904047221 */ /* 0x000fe20000000000 */
[----:B------:R-:W-:Y:S01]  /*3b40*/  LOP3.LUT R12, R6, 0x1f, R29, 0xf8, !PT ;  /* 0x0000001f060c7812 */ /* 0x000fe200078ef81d */
[----:B------:R-:W-:Y:S01]  /*3b50*/  @P0 IMAD.MOV.U32 R9, RZ, RZ, 0x7f800000 ;  /* 0x7f800000ff090424 */ /* 0x000fe200078e00ff */
[----:B-1----:R-:W-:Y:S01]  /*3b60*/  IADD3 R8, P2, P3, R7, UR5, R2 ;  /* 0x0000000507087c10 */ /* 0x002fe2000fb5e002 */
[----:B------:R-:W-:Y:S01]  /*3b70*/  UIMAD.WIDE UR4, UR4, 0x2, URZ ;  /* 0x00000002040478a5 */ /* 0x000fe2000f8e02ff */
[----:B------:R-:W-:-:S04]  /*3b80*/  IMAD.HI R2, R5, 0x2, RZ ;  /* 0x0000000205027827 */ /* 0x000fc800078e02ff */
[----:B------:R-:W-:Y:S01]  /*3b90*/  @P0 FFMA.FTZ R4, R0, R9, +INF ;  /* 0x7f80000000040423 */ /* 0x000fe20000010009 */
[----:B------:R-:W-:Y:S01]  /*3ba0*/  LOP3.LUT R29, R29, 0xff, RZ, 0xc0, !PT ;  /* 0x000000ff1d1d7812 */ /* 0x000fe200078ec0ff */
[----:B------:R-:W-:-:S03]  /*3bb0*/  IMAD.SHL.U32 R6, R12, 0x8, RZ ;  /* 0x000000080c067824 */ /* 0x000fc600078e00ff */
[----:B------:R-:W-:Y:S01]  /*3bc0*/  FSEL R0, R4, -INF , P1 ;  /* 0xff80000004007808 */ /* 0x000fe20000800000 */
[----:B------:R-:W-:Y:S01]  /*3bd0*/  IMAD.SHL.U32 R12, R12, 0x10, RZ ;  /* 0x000000100c0c7824 */ /* 0x000fe200078e00ff */
[----:B------:R-:W-:Y:S01]  /*3be0*/  LOP3.LUT R21, R6, 0xc0, RZ, 0xc0, !PT ;  /* 0x000000c006157812 */ /* 0x000fe200078ec0ff */
[----:B------:R-:W1:Y:S01]  /*3bf0*/  LDS.U16 R11, [R14+UR13] ;  /* 0x0000000d0e0b7984 */ /* 0x000e620008000400 */
[----:B--2---:R-:W-:Y:S02]  /*3c00*/  IMAD R6, R23, R18, RZ ;  /* 0x0000001217067224 */ /* 0x004fe400078e02ff */
[----:B------:R-:W-:Y:S01]  /*3c10*/  FFMA R0, R0, 0.69314718246459960938, R17 ;  /* 0x3f31721800007823 */ /* 0x000fe20000000011 */
[----:B------:R-:W-:Y:S01]  /*3c20*/  IADD3 R21, PT, PT, R21, UR13, R16 ;  /* 0x0000000d15157c10 */ /* 0x000fe2000fffe010 */
[----:B------:R-:W2:Y:S01]  /*3c30*/  LDS.U16 R15, [R10+UR13] ;  /* 0x0000000d0a0f7984 */ /* 0x000ea20008000400 */
[----:B------:R-:W-:Y:S01]  /*3c40*/  IMAD R7, R18, 0x4, R6 ;  /* 0x0000000412077824 */ /* 0x000fe200078e0206 */
[----:B------:R-:W-:Y:S01]  /*3c50*/  LOP3.LUT R12, R12, 0xf0, RZ, 0xc0, !PT ;  /* 0x000000f00c0c7812 */ /* 0x000fe200078ec0ff */
[----:B------:R-:W3:Y:S01]  /*3c60*/  LDCU UR4, c[0x0][0x3ec] ;  /* 0x00007d80ff0477ac */ /* 0x000ee20008000800 */
[----:B------:R4:W5:Y:S01]  /*3c70*/  LDS.U16 R13, [R14+UR13+0x200] ;  /* 0x0002000d0e0d7984 */ /* 0x0009620008000400 */
[----:B------:R-:W-:Y:S01]  /*3c80*/  IMAD R9, R18, 0x4, R7 ;  /* 0x0000000412097824 */ /* 0x000fe200078e0207 */
[----:B------:R-:W-:-:S02]  /*3c90*/  LEA R4, P1, R7, R8, 0x1 ;  /* 0x0000000807047211 */ /* 0x000fc400078208ff */
[----:B------:R0:W5:Y:S01]  /*3ca0*/  LDS.U16 R19, [R10+UR13+0x200] ;  /* 0x0002000d0a137984 */ /* 0x0001620008000400 */
[----:B----4-:R-:W-:Y:S02]  /*3cb0*/  IADD3.X R14, PT, PT, R2, UR5, R3, P2, P3 ;  /* 0x00000005020e7c10 */ /* 0x010fe400097e6403 */
[----:B------:R-:W-:Y:S01]  /*3cc0*/  LEA R2, P0, R6, R8, 0x1 ;  /* 0x0000000806027211 */ /* 0x000fe200078008ff */
[----:B0-----:R-:W-:Y:S01]  /*3cd0*/  IMAD R10, R18, 0x4, R9 ;  /* 0x00000004120a7824 */ /* 0x001fe200078e0209 */
[-C--:B------:R-:W-:Y:S02]  /*3ce0*/  LEA.HI.X.SX32 R5, R7, R14.reuse, 0x1, P1 ;  /* 0x0000000e07057211 */ /* 0x080fe400008f0eff */
[----:B------:R-:W-:Y:S02]  /*3cf0*/  LEA.HI.X.SX32 R3, R6, R14, 0x1, P0 ;  /* 0x0000000e06037211 */ /* 0x000fe400000f0eff */
[-C--:B------:R-:W-:Y:S01]  /*3d00*/  LEA R6, P0, R9, R8.reuse, 0x1 ;  /* 0x0000000809067211 */ /* 0x080fe200078008ff */
[----:B---3--:R-:W-:Y:S01]  /*3d10*/  UIMAD UR4, UR10, UR4, URZ ;  /* 0x000000040a0472a4 */ /* 0x008fe2000f8e02ff */
[----:B------:R-:W-:-:S02]  /*3d20*/  LEA R8, P2, R10, R8, 0x1 ;  /* 0x000000080a087211 */ /* 0x000fc400078408ff */
[-C--:B------:R-:W-:Y:S01]  /*3d30*/  LEA.HI.X.SX32 R7, R9, R14.reuse, 0x1, P0 ;  /* 0x0000000e09077211 */ /* 0x080fe200000f0eff */
[----:B------:R-:W-:Y:S01]  /*3d40*/  USHF.L.U32 UR6, UR4, 0x2, URZ ;  /* 0x0000000204067899 */ /* 0x000fe200080006ff */
[----:B------:R-:W-:Y:S01]  /*3d50*/  LEA.HI.X.SX32 R9, R10, R14, 0x1, P2 ;  /* 0x0000000e0a097211 */ /* 0x000fe200010f0eff */
[----:B------:R-:W-:Y:S01]  /*3d60*/  UIMAD.WIDE UR4, UR4, 0x4, URZ ;  /* 0x00000004040478a5 */ /* 0x000fe2000f8e02ff */
[----:B------:R-:W-:Y:S01]  /*3d70*/  ISETP.GE.U32.AND P0, PT, R29, 0x40, PT ;  /* 0x000000401d00780c */ /* 0x000fe20003f06070 */
[----:B-1----:R0:W-:Y:S04]  /*3d80*/  STG.E.U16 desc[UR24][R2.64], R11 ;  /* 0x0000000b02007986 */ /* 0x0021e8000c101518 */
[----:B--2---:R-:W-:Y:S04]  /*3d90*/  STG.E.U16 desc[UR24][R4.64], R15 ;  /* 0x0000000f04007986 */ /* 0x004fe8000c101518 */
[----:B-----5:R-:W-:Y:S04]  /*3da0*/  STG.E.U16 desc[UR24][R6.64], R13 ;  /* 0x0000000d06007986 */ /* 0x020fe8000c101518 */
[----:B------:R-:W-:Y:S01]  /*3db0*/  STG.E.U16 desc[UR24][R8.64], R19 ;  /* 0x0000001308007986 */ /* 0x000fe2000c101518 */
[----:B0-----:R-:W0:Y:S01]  /*3dc0*/  LDC.64 R10, c[0x0][0x3a0] ;  /* 0x0000e800ff0a7b82 */ /* 0x001e220000000a00 */
[----:B------:R-:W-:-:S07]  /*3dd0*/  IMAD.SHL.U32 R3, R28, 0x4, RZ ;  /* 0x000000041c037824 */ /* 0x000fce00078e00ff */
[----:B------:R-:W-:Y:S01]  /*3de0*/  BAR.SYNC.DEFER_BLOCKING 0x0 ;  /* 0x0000000000007b1d */ /* 0x000fe20000010000 */
[----:B------:R-:W-:Y:S01]  /*3df0*/  IMAD.HI R28, R28, 0x4, RZ ;  /* 0x000000041c1c7827 */ /* 0x000fe200078e02ff */
[----:B0-----:R-:W-:-:S04]  /*3e00*/  IADD3 R2, P1, P2, R3, UR6, R10 ;  /* 0x0000000603027c10 */ /* 0x001fc8000fa3e00a */
[----:B------:R-:W-:Y:S01]  /*3e10*/  STSM.16.M88 [R21], R0 ;  /* 0x0000000015007844 */ /* 0x000fe20000000000 */
[----:B------:R-:W-:Y:S01]  /*3e20*/  IADD3.X R3, PT, PT, R28, UR5, R11, P1, P2 ;  /* 0x000000051c037c10 */ /* 0x000fe20008fe440b */
[----:B------:R-:W-:Y:S06]  /*3e30*/  BAR.SYNC.DEFER_BLOCKING 0x0 ;  /* 0x0000000000007b1d */ /* 0x000fec0000010000 */
[----:B------:R-:W0:Y:S04]  /*3e40*/  LDSM.16.M88 R17, [R12+UR13] ;  /* 0x0000000d0c11783b */ /* 0x000e280008000000 */
[----:B0-----:R0:W-:Y:S01]  /*3e50*/  @!P0 STG.E desc[UR24][R2.64], R17 ;  /* 0x0000001102008986 */ /* 0x0011e2000c101918 */
[----:B------:R-:W-:Y:S06]  /*3e60*/  BAR.SYNC.DEFER_BLOCKING 0x0 ;  /* 0x0000000000007b1d */ /* 0x000fec0000010000 */
[----:B------:R-:W-:Y:S05]  /*3e70*/  BRA.U UP1, `(.L_x_20) ;  /* 0x0000000101a07547 */ /* 0x000fea000b800000 */
[----:B------:R-:W1:Y:S01]  /*3e80*/  S2UR UR5, SR_CgaCtaId ;  /* 0x00000000000579c3 */ /* 0x000e620000008800 */
[----:B------:R-:W-:Y:S01]  /*3e90*/  NOP ;  /* 0x0000000000007918 */ /* 0x000fe20000000000 */
[----:B------:R-:W-:Y:S01]  /*3ea0*/  UMOV UR4, 0x50 ;  /* 0x0000005000047882 */ /* 0x000fe20000000000 */
[----:B------:R-:W-:Y:S02]  /*3eb0*/  IMAD.U32 R0, RZ, RZ, UR11 ;  /* 0x0000000bff007e24 */ /* 0x000fe4000f8e00ff */
[----:B0-----:R-:W-:Y:S02]  /*3ec0*/  IMAD.MOV.U32 R3, RZ, RZ, 0x3 ;  /* 0x00000003ff037424 */ /* 0x001fe400078e00ff */
[----:B------:R-:W-:Y:S01]  /*3ed0*/  IMAD.MOV.U32 R7, RZ, RZ, 0x1 ;  /* 0x00000001ff077424 */ /* 0x000fe200078e00ff */
[----:B------:R-:W-:-:S04]  /*3ee0*/  LOP3.LUT R0, R0, 0xffff, RZ, 0xc0, !PT ;  /* 0x0000ffff00007812 */ /* 0x000fc800078ec0ff */
[----:B------:R-:W-:-:S05]  /*3ef0*/  SHF.R.U32.HI R0, RZ, 0x5, R0 ;  /* 0x00000005ff007819 */ /* 0x000fca0000011600 */
[----:B------:R-:W-:Y:S01]  /*3f00*/  VIADD R2, R0, 0x10 ;  /* 0x0000001000027836 */ /* 0x000fe20000000000 */
[----:B------:R-:W-:Y:S01]  /*3f10*/  SHF.L.U32 R0, R3, R0, RZ ;  /* 0x0000000003007219 */ /* 0x000fe200000006ff */
[----:B-1----:R-:W-:-:S03]  /*3f20*/  ULEA UR6, UR5, UR4, 0x18 ;  /* 0x0000000405067291 */ /* 0x002fc6000f8ec0ff */
[----:B------:R-:W-:-:S04]  /*3f30*/  SHF.L.U32 R3, R7, R2, RZ ;  /* 0x0000000207037219 */ /* 0x000fc800000006ff */
[----:B------:R-:W-:Y:S02]  /*3f40*/  LOP3.LUT R0, R3, R0, RZ, 0xfc, !PT ;  /* 0x0000000003007212 */ /* 0x000fe400078efcff */
[----:B------:R-:W0:Y:S02]  /*3f50*/  LDS R5, [UR6] ;  /* 0x00000006ff057984 */ /* 0x000e240008000800 */
[C---:B------:R-:W-:Y:S02]  /*3f60*/  LOP3.LUT R2, R0.reuse, 0xffff, RZ, 0xc0, !PT ;  /* 0x0000ffff00027812 */ /* 0x040fe400078ec0ff */
[----:B0-----:R-:W-:-:S04]  /*3f70*/  LOP3.LUT R3, R0, 0xffff, R5, 0x80, !PT ;  /* 0x0000ffff00037812 */ /* 0x001fc800078e8005 */
[----:B------:R-:W-:-:S13]  /*3f80*/  ISETP.NE.AND P0, PT, R3, R2, PT ;  /* 0x000000020300720c */ /* 0x000fda0003f05270 */
[----:B------:R-:W-:Y:S05]  /*3f90*/  @P0 BRA `(.L_x_21) ;  /* 0x0000000000500947 */ /* 0x000fea0003800000 */
[----:B------:R-:W-:Y:S02]  /*3fa0*/  SHF.R.U32.HI R5, RZ, 0x10, R5 ;  /* 0x00000010ff057819 */ /* 0x000fe40000011605 */
[----:B------:R-:W-:-:S04]  /*3fb0*/  SHF.R.U32.HI R2, RZ, 0x10, R0 ;  /* 0x00000010ff027819 */ /* 0x000fc80000011600 */
[----:B------:R-:W-:-:S04]  /*3fc0*/  LOP3.LUT R5, R5, R2, RZ, 0xc0, !PT ;  /* 0x0000000205057212 */ /* 0x000fc800078ec0ff */
[----:B------:R-:W-:-:S13]  /*3fd0*/  ISETP.NE.AND P0, PT, R5, R2, PT ;  /* 0x000000020500720c */ /* 0x000fda0003f05270 */
[----:B------:R-:W-:Y:S05]  /*3fe0*/  @P0 BRA `(.L_x_22) ;  /* 0x0000000000300947 */ /* 0x000fea0003800000 */
[----:B------:R-:W-:Y:S01]  /*3ff0*/  R2UR UR4, R0 ;  /* 0x00000000000472ca */ /* 0x000fe200000e0000 */
[----:B------:R-:W-:Y:S01]  /*4000*/  VOTEU.ANY UR5, UPT, PT ;  /* 0x0000000000057886 */ /* 0x000fe200038e0100 */
[----:B------:R-:W0:Y:S01]  /*4010*/  S2R R0, SR_LANEID ;  /* 0x0000000000007919 */ /* 0x000e220000000000 */
[----:B------:R-:W-:-:S10]  /*4020*/  UFLO.U32 UR5, UR5 ;  /* 0x00000005000572bd */ /* 0x000fd400080e0000 */
[----:B------:R-:W-:-:S06]  /*4030*/  ULOP3.LUT UR4, URZ, UR4, URZ, 0x33, !UPT ;  /* 0x00000004ff047292 */ /* 0x000fcc000f8e33ff */
[----:B------:R-:W-:-:S04]  /*4040*/  IMAD.U32 R2, RZ, RZ, UR4 ;  /* 0x00000004ff027e24 */ /* 0x000fc8000f8e00ff */
[----:B------:R-:W1:Y:S02]  /*4050*/  REDUX UR7, R2 ;  /* 0x00000000020773c4 */ /* 0x000e640000000000 */
[----:B------:R2:W-:Y:S01]  /*4060*/  UTCATOMSWS.AND URZ, UR4 ;  /* 0x0000000400ff79e3 */ /* 0x0005e20008000000 */
[----:B0-----:R-:W-:Y:S01]  /*4070*/  ISETP.EQ.U32.AND P0, PT, R0, UR5, PT ;  /* 0x0000000500007c0c */ /* 0x001fe2000bf02070 */
[----:B-1----:R-:W-:-:S12]  /*4080*/  IMAD.U32 R0, RZ, RZ, UR7 ;  /* 0x00000007ff007e24 */ /* 0x002fd8000f8e00ff */
[----:B------:R2:W-:Y:S01]  /*4090*/  @P0 ATOMS.AND RZ, [UR6], R0 ;  /* 0x00000000ffff098c */ /* 0x0005e2000a800006 */
[----:B------:R-:W-:Y:S05]  /*40a0*/  BRA `(.L_x_20) ;  /* 0x0000000000147947 */ /* 0x000fea0003800000 */
.L_x_22:
[----:B------:R-:W-:-:S07]  /*40b0*/  MOV R2, 0x40d0 ;  /* 0x000040d000027802 */ /* 0x000fce0000000f00 */
[----:B------:R-:W-:Y:S05]  /*40c0*/  CALL.REL.NOINC `($__internal_0_$__cuda_sm10x_tcgen05_guardrail_trap_col_being_dealloced_not_returned_by_alloc) ;  /* 0x0000000000447944 */ /* 0x000fea0003c00000 */
[----:B------:R-:W-:Y:S05]  /*40d0*/  BRA `(.L_x_20) ;  /* 0x0000000000087947 */ /* 0x000fea0003800000 */
.L_x_21:
[----:B------:R-:W-:-:S07]  /*40e0*/  MOV R2, 0x4100 ;  /* 0x0000410000027802 */ /* 0x000fce0000000f00 */
[----:B------:R-:W-:Y:S05]  /*40f0*/  CALL.REL.NOINC `($__internal_2_$__cuda_sm10x_tcgen05_guardrail_trap_unallocated_columns_being_dealloced) ;  /* 0x0000000000507944 */ /* 0x000fea0003c00000 */
.L_x_20:
[----:B------:R-:W-:Y:S01]  /*4100*/  NOP ;  /* 0x0000000000007918 */ /* 0x000fe20000000000 */
[----:B--2---:R-:W-:Y:S05]  /*4110*/  EXIT ;  /* 0x000000000000794d */ /* 0x004fea0003800000 */
.L_x_8:
[----:B------:R-:W1:Y:S02]  /*4120*/  SYNCS.PHASECHK.TRANS64.TRYWAIT P0, [UR13+0x1000], RZ ;  /* 0x001000ffff0075a7 */ /* 0x000e64000800110d */
[----:B-1----:R-:W-:Y:S05]  /*4130*/  @!P0 BRA `(.L_x_8) ;  /* 0xfffffffc00f88947 */ /* 0x002fea000383ffff */
[----:B------:R-:W-:Y:S05]  /*4140*/  BRA `(.L_x_7) ;  /* 0xffffffcc00107947 */ /* 0x000fea000383ffff */
.L_x_14:
[----:B------:R-:W2:Y:S02]  /*4150*/  SYNCS.PHASECHK.TRANS64.TRYWAIT P3, [UR13+0x2010], RZ ;  /* 0x002010ffff0075a7 */ /* 0x000ea4000806110d */
[----:B--2---:R-:W-:Y:S05]  /*4160*/  @!P3 BRA `(.L_x_14) ;  /* 0xfffffffc00f8b947 */ /* 0x004fea000383ffff */
[----:B------:R-:W-:Y:S05]  /*4170*/  BRA `(.L_x_23) ;  /* 0xffffffe000d47947 */ /* 0x000fea000383ffff */
.L_x_15:
[----:B------:R-:W0:Y:S02]  /*4180*/  SYNCS.PHASECHK.TRANS64.TRYWAIT P1, [UR16], R49 ;  /* 0x00000031ff0075a7 */ /* 0x000e240008021110 */
[----:B0-----:R-:W-:Y:S05]  /*4190*/  @!P1 BRA `(.L_x_15) ;  /* 0xfffffffc00f89947 */ /* 0x001fea000383ffff */
[----:B------:R-:W-:Y:S05]  /*41a0*/  BRA `(.L_x_24) ;  /* 0xffffffec00b47947 */ /* 0x000fea000383ffff */
.L_x_19:
[----:B------:R-:W1:Y:S02]  /*41b0*/  SYNCS.PHASECHK.TRANS64.TRYWAIT P0, [UR16], R2 ;  /* 0x00000002ff0075a7 */ /* 0x000e640008001110 */
[----:B-1----:R-:W-:Y:S05]  /*41c0*/  @!P0 BRA `(.L_x_19) ;  /* 0xfffffffc00f88947 */ /* 0x002fea000383ffff */
[----:B------:R-:W-:Y:S05]  /*41d0*/  BRA `(.L_x_18) ;  /* 0xfffffff400287947 */ /* 0x000fea000383ffff */
        .weak           $__internal_0_$__cuda_sm10x_tcgen05_guardrail_trap_col_being_dealloced_not_returned_by_alloc
        .type           $__internal_0_$__cuda_sm10x_tcgen05_guardrail_trap_col_being_dealloced_not_returned_by_alloc,@function
        .size           $__internal_0_$__cuda_sm10x_tcgen05_guardrail_trap_col_being_dealloced_not_returned_by_alloc,($__internal_1_$__cuda_sm10x_tcgen05_guardrail_trap_phase_invalid_during_alloc - $__internal_0_$__cuda_sm10x_tcgen05_guardrail_trap_col_being_dealloced_not_returned_by_alloc)
$__internal_0_$__cuda_sm10x_tcgen05_guardrail_trap_col_being_dealloced_not_returned_by_alloc:
[----:B------:R-:W-:Y:S05]  /*41e0*/  BPT.TRAP 0x1 ;  /* 0x000000040000795c */ /* 0x000fea0000300000 */
[----:B------:R-:W-:-:S04]  /*41f0*/  IMAD.MOV.U32 R3, RZ, RZ, 0x0 ;  /* 0x00000000ff037424 */ /* 0x000fc800078e00ff */
[----:B------:R-:W-:Y:S05]  /*4200*/  RET.REL.NODEC R2 `(attn_fwd) ;  /* 0xffffffbc027c7950 */ /* 0x000fea0003c3ffff */
        .weak           $__internal_1_$__cuda_sm10x_tcgen05_guardrail_trap_phase_invalid_during_alloc
        .type           $__internal_1_$__cuda_sm10x_tcgen05_guardrail_trap_phase_invalid_during_alloc,@function
        .size           $__internal_1_$__cuda_sm10x_tcgen05_guardrail_trap_phase_invalid_during_alloc,($__internal_2_$__cuda_sm10x_tcgen05_guardrail_trap_unallocated_columns_being_dealloced - $__internal_1_$__cuda_sm10x_tcgen05_guardrail_trap_phase_invalid_during_alloc)
$__internal_1_$__cuda_sm10x_tcgen05_guardrail_trap_phase_invalid_during_alloc:
[----:B------:R-:W-:Y:S05]  /*4210*/  BPT.TRAP 0x1 ;  /* 0x000000040000795c */ /* 0x000fea0000300000 */
[----:B------:R-:W-:-:S04]  /*4220*/  IMAD.MOV.U32 R3, RZ, RZ, 0x0 ;  /* 0x00000000ff037424 */ /* 0x000fc800078e00ff */
[----:B------:R-:W-:Y:S05]  /*4230*/  RET.REL.NODEC R2 `(attn_fwd) ;  /* 0xffffffbc02707950 */ /* 0x000fea0003c3ffff */
        .weak           $__internal_2_$__cuda_sm10x_tcgen05_guardrail_trap_unallocated_columns_being_dealloced
        .type           $__internal_2_$__cuda_sm10x_tcgen05_guardrail_trap_unallocated_columns_being_dealloced,@function
        .size           $__internal_2_$__cuda_sm10x_tcgen05_guardrail_trap_unallocated_columns_being_dealloced,(.L_x_28 - $__internal_2_$__cuda_sm10x_tcgen05_guardrail_trap_unallocated_columns_being_dealloced)
$__internal_2_$__cuda_sm10x_tcgen05_guardrail_trap_unallocated_columns_being_dealloced:
[----:B------:R-:W-:Y:S05]  /*4240*/  BPT.TRAP 0x1 ;  /* 0x000000040000795c */ /* 0x000fea0000300000 */
[----:B------:R-:W-:-:S04]  /*4250*/  IMAD.MOV.U32 R3, RZ, RZ, 0x0 ;  /* 0x00000000ff037424 */ /* 0x000fc800078e00ff */
[----:B------:R-:W-:Y:S05]  /*4260*/  RET.REL.NODEC R2 `(attn_fwd) ;  /* 0xffffffbc02647950 */ /* 0x000fea0003c3ffff */
.L_x_25:
[----:B------:R-:W-:-:S00]  /*4270*/  BRA `(.L_x_25) ;  /* 0xfffffffc00fc7947 */ /* 0x000fc0000383ffff */
[----:B------:R-:W-:-:S00]  /*4280*/  NOP ;  /* 0x0000000000007918 */ /* 0x000fc00000000000 */
[----:B------:R-:W-:-:S00]  /*4290*/  NOP ;  /* 0x0000000000007918 */ /* 0x000fc00000000000 */
[----:B------:R-:W-:-:S00]  /*42a0*/  NOP ;  /* 0x0000000000007918 */ /* 0x000fc00000000000 */
[----:B------:R-:W-:-:S00]  /*42b0*/  NOP ;  /* 0x0000000000007918 */ /* 0x000fc00000000000 */
[----:B------:R-:W-:-:S00]  /*42c0*/  NOP ;  /* 0x0000000000007918 */ /* 0x000fc00000000000 */
[----:B------:R-:W-:-:S00]  /*42d0*/  NOP ;  /* 0x0000000000007918 */ /* 0x000fc00000000000 */
[----:B------:R-:W-:-:S00]  /*42e0*/  NOP ;  /* 0x0000000000007918 */ /* 0x000fc00000000000 */
[----:B------:R-:W-:-:S00]  /*42f0*/  NOP ;  /* 0x0000000000007918 */ /* 0x000fc00000000000 */
.L_x_28:


//--------------------- .nv.global.init           --------------------------
	.section	.nv.global.init,"aw",@progbits
.nv.global.init:
	.type		_$_str,@object
	.size		_$_str,(.L_3 - _$_str)
_$_str:
        /*0000*/ 	.byte	0x5f, 0x5f, 0x43, 0x55, 0x44, 0x41, 0x5f, 0x46, 0x54, 0x5a, 0x00
.L_3:


//--------------------- .nv.shared.attn_fwd       --------------------------
	.section	.nv.shared.attn_fwd,"aw",@nobits
	.sectionflags	@""
	.align	16
	.zero		1024


//--------------------- .nv.shared.reserved.0     --------------------------
	.section	.nv.shared.reserved.0,"aw",@nobits
	.align	8
	.weak		__nv_reservedSMEM_offset_0_alias
	.size		__nv_reservedSMEM_offset_0_alias, 0, 64
	.other		__nv_reservedSMEM_offset_0_alias,@"STO_CUDA_RESERVED_SHARED STV_DEFAULT"
__nv_reservedSMEM_offset_0_alias:
	.zero		0
.nv.shared.reserved.0:
	.zero		64
	.weak		__nv_reservedSMEM_allocation_phase
	.type		__nv_reservedSMEM_allocation_phase,@object
	.size		__nv_reservedSMEM_allocation_phase,(.L_0 - __nv_reservedSMEM_allocation_phase)
__nv_reservedSMEM_allocation_phase:
	.zero		1
.L_0:
	.zero		7
	.weak		__nv_reservedSMEM_devtool_atexit_pc
	.type		__nv_reservedSMEM_devtool_atexit_pc,@object
	.size		__nv_reservedSMEM_devtool_atexit_pc,(__nv_reservedSMEM_allocation_mask - __nv_reservedSMEM_devtool_atexit_pc)
__nv_reservedSMEM_devtool_atexit_pc:
	.zero		8
	.weak		__nv_reservedSMEM_allocation_mask
	.type		__nv_reservedSMEM_allocation_mask,@object
	.size		__nv_reservedSMEM_allocation_mask,(.L_2 - __nv_reservedSMEM_allocation_mask)
__nv_reservedSMEM_allocation_mask:
	.zero		4
.L_2:


//--------------------- .nv.constant0.attn_fwd    --------------------------
	.section	.nv.constant0.attn_fwd,"a",@progbits
	.sectionflags	@""
	.align	4
.nv.constant0.attn_fwd:
	.zero		1032


//--------------------- SYMBOLS --------------------------

	.type		.nv.reservedSmem.offset0,@object
	.size		.nv.reservedSmem.offset0,0x4
	.type		.nv.reservedSmem.cap,@object
	.size		.nv.reservedSmem.cap,0x4
